//
// Generated by NVIDIA NVVM Compiler
//
// Compiler Build ID: CL-36424714
// Cuda compilation tools, release 13.0, V13.0.88
// Based on NVVM 20.0.0
//

.version 9.0
.target sm_100
.address_size 64

.func  (.param .b64 func_retval0) __internal_accurate_pow
(
	.param .b64 __internal_accurate_pow_param_0
)
;

.func  (.param .b64 func_retval0) _Z11quickselectPdiii(
	.param .b64 _Z11quickselectPdiii_param_0,
	.param .b32 _Z11quickselectPdiii_param_1,
	.param .b32 _Z11quickselectPdiii_param_2
)
{
	.reg .pred 	%p<18>;
	.reg .b32 	%r<56>;
	.reg .b64 	%rd<26>;
	.reg .b64 	%fd<21>;

	ld.param.u64 	%rd6, [_Z11quickselectPdiii_param_0];
	ld.param.u32 	%r42, [_Z11quickselectPdiii_param_1];
	ld.param.u32 	%r41, [_Z11quickselectPdiii_param_2];
	cvta.to.local.u64 	%rd1, %rd6;
	setp.eq.s32 	%p1, %r42, %r41;
	@%p1 bra 	$L__BB0_25;
	add.s64 	%rd2, %rd1, 16;
$L__BB0_2:
	mul.wide.u32 	%rd7, %r41, 8;
	add.s64 	%rd3, %rd1, %rd7;
	ld.local.f64 	%fd2, [%rd3];
	add.s32 	%r51, %r42, -1;
	setp.ge.s32 	%p2, %r42, %r41;
	@%p2 bra 	$L__BB0_22;
	sub.s32 	%r37, %r41, %r42;
	and.b32  	%r5, %r37, 3;
	setp.eq.s32 	%p3, %r5, 0;
	mov.u32 	%r45, %r42;
	@%p3 bra 	$L__BB0_11;
	mul.wide.s32 	%rd8, %r42, 8;
	add.s64 	%rd4, %rd1, %rd8;
	ld.local.f64 	%fd11, [%rd4];
	setp.lt.f64 	%p4, %fd11, %fd2;
	selp.b32 	%r51, %r42, %r51, %p4;
	add.s32 	%r45, %r42, 1;
	setp.eq.s32 	%p5, %r5, 1;
	@%p5 bra 	$L__BB0_11;
	ld.local.f64 	%fd3, [%rd4+8];
	setp.geu.f64 	%p6, %fd3, %fd2;
	@%p6 bra 	$L__BB0_7;
	add.s32 	%r8, %r51, 1;
	mul.wide.s32 	%rd9, %r51, 8;
	add.s64 	%rd10, %rd1, %rd9;
	ld.local.f64 	%fd12, [%rd10+8];
	st.local.f64 	[%rd10+8], %fd3;
	st.local.f64 	[%rd4+8], %fd12;
	mov.u32 	%r51, %r8;
$L__BB0_7:
	add.s32 	%r45, %r42, 2;
	setp.eq.s32 	%p7, %r5, 2;
	@%p7 bra 	$L__BB0_11;
	ld.local.f64 	%fd4, [%rd4+16];
	setp.geu.f64 	%p8, %fd4, %fd2;
	@%p8 bra 	$L__BB0_10;
	add.s32 	%r11, %r51, 1;
	mul.wide.s32 	%rd11, %r51, 8;
	add.s64 	%rd12, %rd1, %rd11;
	ld.local.f64 	%fd13, [%rd12+8];
	st.local.f64 	[%rd12+8], %fd4;
	st.local.f64 	[%rd4+16], %fd13;
	mov.u32 	%r51, %r11;
$L__BB0_10:
	add.s32 	%r45, %r42, 3;
$L__BB0_11:
	sub.s32 	%r38, %r42, %r41;
	setp.gt.u32 	%p9, %r38, -4;
	@%p9 bra 	$L__BB0_22;
	sub.s32 	%r48, %r45, %r41;
$L__BB0_13:
	mul.wide.s32 	%rd13, %r45, 8;
	add.s64 	%rd5, %rd2, %rd13;
	ld.local.f64 	%fd5, [%rd5+-16];
	setp.geu.f64 	%p10, %fd5, %fd2;
	@%p10 bra 	$L__BB0_15;
	add.s32 	%r21, %r51, 1;
	mul.wide.s32 	%rd14, %r51, 8;
	add.s64 	%rd15, %rd1, %rd14;
	ld.local.f64 	%fd14, [%rd15+8];
	st.local.f64 	[%rd15+8], %fd5;
	st.local.f64 	[%rd5+-16], %fd14;
	mov.u32 	%r51, %r21;
$L__BB0_15:
	ld.local.f64 	%fd6, [%rd5+-8];
	setp.geu.f64 	%p11, %fd6, %fd2;
	@%p11 bra 	$L__BB0_17;
	add.s32 	%r23, %r51, 1;
	mul.wide.s32 	%rd16, %r51, 8;
	add.s64 	%rd17, %rd1, %rd16;
	ld.local.f64 	%fd15, [%rd17+8];
	st.local.f64 	[%rd17+8], %fd6;
	st.local.f64 	[%rd5+-8], %fd15;
	mov.u32 	%r51, %r23;
$L__BB0_17:
	ld.local.f64 	%fd7, [%rd5];
	setp.geu.f64 	%p12, %fd7, %fd2;
	@%p12 bra 	$L__BB0_19;
	add.s32 	%r25, %r51, 1;
	mul.wide.s32 	%rd18, %r51, 8;
	add.s64 	%rd19, %rd1, %rd18;
	ld.local.f64 	%fd16, [%rd19+8];
	st.local.f64 	[%rd19+8], %fd7;
	st.local.f64 	[%rd5], %fd16;
	mov.u32 	%r51, %r25;
$L__BB0_19:
	ld.local.f64 	%fd8, [%rd5+8];
	setp.geu.f64 	%p13, %fd8, %fd2;
	@%p13 bra 	$L__BB0_21;
	add.s32 	%r27, %r51, 1;
	mul.wide.s32 	%rd20, %r51, 8;
	add.s64 	%rd21, %rd1, %rd20;
	ld.local.f64 	%fd17, [%rd21+8];
	st.local.f64 	[%rd21+8], %fd8;
	st.local.f64 	[%rd5+8], %fd17;
	mov.u32 	%r51, %r27;
$L__BB0_21:
	add.s32 	%r45, %r45, 4;
	add.s32 	%r48, %r48, 4;
	setp.ne.s32 	%p14, %r48, 0;
	@%p14 bra 	$L__BB0_13;
$L__BB0_22:
	mul.wide.s32 	%rd22, %r51, 8;
	add.s64 	%rd23, %rd1, %rd22;
	ld.local.f64 	%fd18, [%rd23+8];
	ld.local.f64 	%fd19, [%rd3];
	st.local.f64 	[%rd23+8], %fd19;
	st.local.f64 	[%rd3], %fd18;
	setp.ne.s32 	%p15, %r51, 798;
	@%p15 bra 	$L__BB0_24;
	ld.local.f64 	%fd20, [%rd1+6392];
	bra.uni 	$L__BB0_26;
$L__BB0_24:
	setp.lt.s32 	%p16, %r51, 799;
	add.s32 	%r39, %r51, 2;
	selp.b32 	%r42, %r39, %r42, %p16;
	selp.b32 	%r41, %r41, %r51, %p16;
	setp.eq.s32 	%p17, %r42, %r41;
	@%p17 bra 	$L__BB0_25;
	bra.uni 	$L__BB0_2;
$L__BB0_25:
	mul.wide.u32 	%rd24, %r42, 8;
	add.s64 	%rd25, %rd1, %rd24;
	ld.local.f64 	%fd20, [%rd25];
$L__BB0_26:
	st.param.f64 	[func_retval0], %fd20;
	ret;

}
	// .globl	_Z52calculateProbabilityDistribution_Float_processKernelPKdPdidd
.visible .entry _Z52calculateProbabilityDistribution_Float_processKernelPKdPdidd(
	.param .u64 .ptr .align 1 _Z52calculateProbabilityDistribution_Float_processKernelPKdPdidd_param_0,
	.param .u64 .ptr .align 1 _Z52calculateProbabilityDistribution_Float_processKernelPKdPdidd_param_1,
	.param .u32 _Z52calculateProbabilityDistribution_Float_processKernelPKdPdidd_param_2,
	.param .f64 _Z52calculateProbabilityDistribution_Float_processKernelPKdPdidd_param_3,
	.param .f64 _Z52calculateProbabilityDistribution_Float_processKernelPKdPdidd_param_4
)
{
	.reg .pred 	%p<40>;
	.reg .b32 	%r<106>;
	.reg .b32 	%f<7>;
	.reg .b64 	%rd<100>;
	.reg .b64 	%fd<324>;

	ld.param.u64 	%rd31, [_Z52calculateProbabilityDistribution_Float_processKernelPKdPdidd_param_0];
	ld.param.u64 	%rd30, [_Z52calculateProbabilityDistribution_Float_processKernelPKdPdidd_param_1];
	ld.param.u32 	%r31, [_Z52calculateProbabilityDistribution_Float_processKernelPKdPdidd_param_2];
	ld.param.f64 	%fd62, [_Z52calculateProbabilityDistribution_Float_processKernelPKdPdidd_param_4];
	cvta.to.global.u64 	%rd1, %rd31;
	cvta.to.global.u64 	%rd2, %rd30;
	mov.u32 	%r1, %ctaid.x;
	mov.u32 	%r2, %nctaid.x;
	cvt.s64.s32 	%rd3, %r31;
	setp.eq.s32 	%p1, %r31, 0;
	mov.f64 	%fd306, 0d0000000000000000;
	@%p1 bra 	$L__BB1_13;
	setp.lt.u32 	%p2, %r31, 16;
	mov.f64 	%fd306, 0d0000000000000000;
	mov.b64 	%rd90, 0;
	@%p2 bra 	$L__BB1_4;
	and.b64  	%rd90, %rd3, -16;
	mov.f64 	%fd306, 0d0000000000000000;
	mov.b64 	%rd88, 0;
$L__BB1_3:
	.pragma "nounroll";
	shl.b64 	%rd34, %rd88, 3;
	add.s64 	%rd35, %rd1, %rd34;
	ld.global.f64 	%fd67, [%rd35];
	add.f64 	%fd68, %fd306, %fd67;
	ld.global.f64 	%fd69, [%rd35+8];
	add.f64 	%fd70, %fd68, %fd69;
	ld.global.f64 	%fd71, [%rd35+16];
	add.f64 	%fd72, %fd70, %fd71;
	ld.global.f64 	%fd73, [%rd35+24];
	add.f64 	%fd74, %fd72, %fd73;
	ld.global.f64 	%fd75, [%rd35+32];
	add.f64 	%fd76, %fd74, %fd75;
	ld.global.f64 	%fd77, [%rd35+40];
	add.f64 	%fd78, %fd76, %fd77;
	ld.global.f64 	%fd79, [%rd35+48];
	add.f64 	%fd80, %fd78, %fd79;
	ld.global.f64 	%fd81, [%rd35+56];
	add.f64 	%fd82, %fd80, %fd81;
	ld.global.f64 	%fd83, [%rd35+64];
	add.f64 	%fd84, %fd82, %fd83;
	ld.global.f64 	%fd85, [%rd35+72];
	add.f64 	%fd86, %fd84, %fd85;
	ld.global.f64 	%fd87, [%rd35+80];
	add.f64 	%fd88, %fd86, %fd87;
	ld.global.f64 	%fd89, [%rd35+88];
	add.f64 	%fd90, %fd88, %fd89;
	ld.global.f64 	%fd91, [%rd35+96];
	add.f64 	%fd92, %fd90, %fd91;
	ld.global.f64 	%fd93, [%rd35+104];
	add.f64 	%fd94, %fd92, %fd93;
	ld.global.f64 	%fd95, [%rd35+112];
	add.f64 	%fd96, %fd94, %fd95;
	ld.global.f64 	%fd97, [%rd35+120];
	add.f64 	%fd306, %fd96, %fd97;
	add.s64 	%rd88, %rd88, 16;
	setp.ne.s64 	%p3, %rd88, %rd90;
	@%p3 bra 	$L__BB1_3;
$L__BB1_4:
	and.b32  	%r32, %r31, 15;
	setp.eq.s32 	%p4, %r32, 0;
	@%p4 bra 	$L__BB1_13;
	and.b64  	%rd36, %rd3, 15;
	add.s64 	%rd37, %rd36, -1;
	setp.lt.u64 	%p5, %rd37, 7;
	@%p5 bra 	$L__BB1_7;
	shl.b64 	%rd38, %rd90, 3;
	add.s64 	%rd39, %rd1, %rd38;
	ld.global.f64 	%fd99, [%rd39];
	add.f64 	%fd100, %fd306, %fd99;
	ld.global.f64 	%fd101, [%rd39+8];
	add.f64 	%fd102, %fd100, %fd101;
	ld.global.f64 	%fd103, [%rd39+16];
	add.f64 	%fd104, %fd102, %fd103;
	ld.global.f64 	%fd105, [%rd39+24];
	add.f64 	%fd106, %fd104, %fd105;
	ld.global.f64 	%fd107, [%rd39+32];
	add.f64 	%fd108, %fd106, %fd107;
	ld.global.f64 	%fd109, [%rd39+40];
	add.f64 	%fd110, %fd108, %fd109;
	ld.global.f64 	%fd111, [%rd39+48];
	add.f64 	%fd112, %fd110, %fd111;
	ld.global.f64 	%fd113, [%rd39+56];
	add.f64 	%fd306, %fd112, %fd113;
	add.s64 	%rd90, %rd90, 8;
$L__BB1_7:
	and.b32  	%r33, %r31, 7;
	setp.eq.s32 	%p6, %r33, 0;
	@%p6 bra 	$L__BB1_13;
	and.b64  	%rd40, %rd3, 7;
	add.s64 	%rd41, %rd40, -1;
	setp.lt.u64 	%p7, %rd41, 3;
	@%p7 bra 	$L__BB1_10;
	shl.b64 	%rd42, %rd90, 3;
	add.s64 	%rd43, %rd1, %rd42;
	ld.global.f64 	%fd115, [%rd43];
	add.f64 	%fd116, %fd306, %fd115;
	ld.global.f64 	%fd117, [%rd43+8];
	add.f64 	%fd118, %fd116, %fd117;
	ld.global.f64 	%fd119, [%rd43+16];
	add.f64 	%fd120, %fd118, %fd119;
	ld.global.f64 	%fd121, [%rd43+24];
	add.f64 	%fd306, %fd120, %fd121;
	add.s64 	%rd90, %rd90, 4;
$L__BB1_10:
	and.b32  	%r34, %r31, 3;
	setp.eq.s32 	%p8, %r34, 0;
	@%p8 bra 	$L__BB1_13;
	and.b64  	%rd12, %rd3, 3;
	mov.b64 	%rd93, 0;
$L__BB1_12:
	.pragma "nounroll";
	shl.b64 	%rd45, %rd90, 3;
	add.s64 	%rd46, %rd1, %rd45;
	ld.global.f64 	%fd122, [%rd46];
	add.f64 	%fd306, %fd306, %fd122;
	add.s64 	%rd90, %rd90, 1;
	add.s64 	%rd93, %rd93, 1;
	setp.ne.s64 	%p9, %rd93, %rd12;
	@%p9 bra 	$L__BB1_12;
$L__BB1_13:
	setp.eq.s32 	%p10, %r31, 0;
	cvt.rn.f64.u64 	%fd14, %rd3;
	div.rn.f64 	%fd15, %fd306, %fd14;
	mov.f64 	%fd315, 0d0000000000000000;
	@%p10 bra 	$L__BB1_26;
	setp.lt.u32 	%p11, %r31, 16;
	mov.f64 	%fd315, 0d0000000000000000;
	mov.b64 	%rd96, 0;
	@%p11 bra 	$L__BB1_17;
	and.b64  	%rd96, %rd3, -16;
	mov.f64 	%fd315, 0d0000000000000000;
	mov.b64 	%rd94, 0;
$L__BB1_16:
	.pragma "nounroll";
	shl.b64 	%rd49, %rd94, 3;
	add.s64 	%rd50, %rd1, %rd49;
	ld.global.f64 	%fd127, [%rd50];
	sub.f64 	%fd128, %fd127, %fd15;
	fma.rn.f64 	%fd129, %fd128, %fd128, %fd315;
	ld.global.f64 	%fd130, [%rd50+8];
	sub.f64 	%fd131, %fd130, %fd15;
	fma.rn.f64 	%fd132, %fd131, %fd131, %fd129;
	ld.global.f64 	%fd133, [%rd50+16];
	sub.f64 	%fd134, %fd133, %fd15;
	fma.rn.f64 	%fd135, %fd134, %fd134, %fd132;
	ld.global.f64 	%fd136, [%rd50+24];
	sub.f64 	%fd137, %fd136, %fd15;
	fma.rn.f64 	%fd138, %fd137, %fd137, %fd135;
	ld.global.f64 	%fd139, [%rd50+32];
	sub.f64 	%fd140, %fd139, %fd15;
	fma.rn.f64 	%fd141, %fd140, %fd140, %fd138;
	ld.global.f64 	%fd142, [%rd50+40];
	sub.f64 	%fd143, %fd142, %fd15;
	fma.rn.f64 	%fd144, %fd143, %fd143, %fd141;
	ld.global.f64 	%fd145, [%rd50+48];
	sub.f64 	%fd146, %fd145, %fd15;
	fma.rn.f64 	%fd147, %fd146, %fd146, %fd144;
	ld.global.f64 	%fd148, [%rd50+56];
	sub.f64 	%fd149, %fd148, %fd15;
	fma.rn.f64 	%fd150, %fd149, %fd149, %fd147;
	ld.global.f64 	%fd151, [%rd50+64];
	sub.f64 	%fd152, %fd151, %fd15;
	fma.rn.f64 	%fd153, %fd152, %fd152, %fd150;
	ld.global.f64 	%fd154, [%rd50+72];
	sub.f64 	%fd155, %fd154, %fd15;
	fma.rn.f64 	%fd156, %fd155, %fd155, %fd153;
	ld.global.f64 	%fd157, [%rd50+80];
	sub.f64 	%fd158, %fd157, %fd15;
	fma.rn.f64 	%fd159, %fd158, %fd158, %fd156;
	ld.global.f64 	%fd160, [%rd50+88];
	sub.f64 	%fd161, %fd160, %fd15;
	fma.rn.f64 	%fd162, %fd161, %fd161, %fd159;
	ld.global.f64 	%fd163, [%rd50+96];
	sub.f64 	%fd164, %fd163, %fd15;
	fma.rn.f64 	%fd165, %fd164, %fd164, %fd162;
	ld.global.f64 	%fd166, [%rd50+104];
	sub.f64 	%fd167, %fd166, %fd15;
	fma.rn.f64 	%fd168, %fd167, %fd167, %fd165;
	ld.global.f64 	%fd169, [%rd50+112];
	sub.f64 	%fd170, %fd169, %fd15;
	fma.rn.f64 	%fd171, %fd170, %fd170, %fd168;
	ld.global.f64 	%fd172, [%rd50+120];
	sub.f64 	%fd173, %fd172, %fd15;
	fma.rn.f64 	%fd315, %fd173, %fd173, %fd171;
	add.s64 	%rd94, %rd94, 16;
	setp.ne.s64 	%p12, %rd94, %rd96;
	@%p12 bra 	$L__BB1_16;
$L__BB1_17:
	and.b32  	%r35, %r31, 15;
	setp.eq.s32 	%p13, %r35, 0;
	@%p13 bra 	$L__BB1_26;
	and.b64  	%rd51, %rd3, 15;
	add.s64 	%rd52, %rd51, -1;
	setp.lt.u64 	%p14, %rd52, 7;
	@%p14 bra 	$L__BB1_20;
	shl.b64 	%rd53, %rd96, 3;
	add.s64 	%rd54, %rd1, %rd53;
	ld.global.f64 	%fd175, [%rd54];
	sub.f64 	%fd176, %fd175, %fd15;
	fma.rn.f64 	%fd177, %fd176, %fd176, %fd315;
	ld.global.f64 	%fd178, [%rd54+8];
	sub.f64 	%fd179, %fd178, %fd15;
	fma.rn.f64 	%fd180, %fd179, %fd179, %fd177;
	ld.global.f64 	%fd181, [%rd54+16];
	sub.f64 	%fd182, %fd181, %fd15;
	fma.rn.f64 	%fd183, %fd182, %fd182, %fd180;
	ld.global.f64 	%fd184, [%rd54+24];
	sub.f64 	%fd185, %fd184, %fd15;
	fma.rn.f64 	%fd186, %fd185, %fd185, %fd183;
	ld.global.f64 	%fd187, [%rd54+32];
	sub.f64 	%fd188, %fd187, %fd15;
	fma.rn.f64 	%fd189, %fd188, %fd188, %fd186;
	ld.global.f64 	%fd190, [%rd54+40];
	sub.f64 	%fd191, %fd190, %fd15;
	fma.rn.f64 	%fd192, %fd191, %fd191, %fd189;
	ld.global.f64 	%fd193, [%rd54+48];
	sub.f64 	%fd194, %fd193, %fd15;
	fma.rn.f64 	%fd195, %fd194, %fd194, %fd192;
	ld.global.f64 	%fd196, [%rd54+56];
	sub.f64 	%fd197, %fd196, %fd15;
	fma.rn.f64 	%fd315, %fd197, %fd197, %fd195;
	add.s64 	%rd96, %rd96, 8;
$L__BB1_20:
	and.b32  	%r36, %r31, 7;
	setp.eq.s32 	%p15, %r36, 0;
	@%p15 bra 	$L__BB1_26;
	and.b64  	%rd55, %rd3, 7;
	add.s64 	%rd56, %rd55, -1;
	setp.lt.u64 	%p16, %rd56, 3;
	@%p16 bra 	$L__BB1_23;
	shl.b64 	%rd57, %rd96, 3;
	add.s64 	%rd58, %rd1, %rd57;
	ld.global.f64 	%fd199, [%rd58];
	sub.f64 	%fd200, %fd199, %fd15;
	fma.rn.f64 	%fd201, %fd200, %fd200, %fd315;
	ld.global.f64 	%fd202, [%rd58+8];
	sub.f64 	%fd203, %fd202, %fd15;
	fma.rn.f64 	%fd204, %fd203, %fd203, %fd201;
	ld.global.f64 	%fd205, [%rd58+16];
	sub.f64 	%fd206, %fd205, %fd15;
	fma.rn.f64 	%fd207, %fd206, %fd206, %fd204;
	ld.global.f64 	%fd208, [%rd58+24];
	sub.f64 	%fd209, %fd208, %fd15;
	fma.rn.f64 	%fd315, %fd209, %fd209, %fd207;
	add.s64 	%rd96, %rd96, 4;
$L__BB1_23:
	and.b32  	%r37, %r31, 3;
	setp.eq.s32 	%p17, %r37, 0;
	@%p17 bra 	$L__BB1_26;
	and.b64  	%rd25, %rd3, 3;
	mov.b64 	%rd99, 0;
$L__BB1_25:
	.pragma "nounroll";
	shl.b64 	%rd60, %rd96, 3;
	add.s64 	%rd61, %rd1, %rd60;
	ld.global.f64 	%fd210, [%rd61];
	sub.f64 	%fd211, %fd210, %fd15;
	fma.rn.f64 	%fd315, %fd211, %fd211, %fd315;
	add.s64 	%rd96, %rd96, 1;
	add.s64 	%rd99, %rd99, 1;
	setp.ne.s64 	%p18, %rd99, %rd25;
	@%p18 bra 	$L__BB1_25;
$L__BB1_26:
	setp.ne.s32 	%p19, %r31, 0;
	div.rn.f64 	%fd212, %fd315, %fd14;
	sqrt.rn.f64 	%fd29, %fd212;
	cvt.rn.f64.s32 	%fd30, %r31;
	{
	.reg .b32 %temp; 
	mov.b64 	{%temp, %r3}, %fd30;
	}
	@%p19 bra 	$L__BB1_28;
	mov.f64 	%fd216, 0dBFC999999999999A;
	{
	.reg .b32 %temp; 
	mov.b64 	{%temp, %r38}, %fd216;
	}
	and.b32  	%r39, %r38, 2146435072;
	setp.eq.s32 	%p21, %r39, 1126170624;
	selp.b32 	%r40, %r3, 0, %p21;
	setp.lt.s32 	%p22, %r38, 0;
	or.b32  	%r41, %r40, 2146435072;
	selp.b32 	%r42, %r41, %r40, %p22;
	mov.b32 	%r43, 0;
	mov.b64 	%fd316, {%r43, %r42};
	bra.uni 	$L__BB1_29;
$L__BB1_28:
	abs.f64 	%fd213, %fd30;
	{ // callseq 0, 0
	.param .b64 param0;
	st.param.f64 	[param0], %fd213;
	.param .b64 retval0;
	call.uni (retval0), 
	__internal_accurate_pow, 
	(
	param0
	);
	ld.param.f64 	%fd214, [retval0];
	} // callseq 0
	setp.lt.s32 	%p20, %r3, 0;
	selp.f64 	%fd316, 0dFFF8000000000000, %fd214, %p20;
$L__BB1_29:
	mov.u32 	%r44, %tid.x;
	setp.eq.s32 	%p23, %r31, 1;
	selp.f64 	%fd217, 0d3FF0000000000000, %fd316, %p23;
	mul.f64 	%fd218, %fd29, 0d3FF0F5C28F5C28F6;
	mul.f64 	%fd34, %fd218, %fd217;
	setp.lt.s32 	%p24, %r31, 1;
	mul.lo.s32 	%r4, %r31, %r44;
	mul.f64 	%fd35, %fd34, %fd30;
	mul.lo.s32 	%r5, %r44, %r2;
	add.s32 	%r45, %r5, %r1;
	mul.lo.s32 	%r6, %r45, 1000;
	@%p24 bra 	$L__BB1_46;
	ld.param.f64 	%fd296, [_Z52calculateProbabilityDistribution_Float_processKernelPKdPdidd_param_3];
	and.b32  	%r7, %r31, 2147483646;
	mad.lo.s32 	%r8, %r5, %r31, %r1;
	sub.f64 	%fd36, %fd62, %fd296;
	mov.b32 	%r100, 0;
$L__BB1_31:
	ld.param.f64 	%fd297, [_Z52calculateProbabilityDistribution_Float_processKernelPKdPdidd_param_3];
	setp.eq.s32 	%p26, %r31, 1;
	cvt.rn.f64.u32 	%fd222, %r100;
	mul.f64 	%fd223, %fd36, %fd222;
	div.rn.f64 	%fd224, %fd223, 0d408F400000000000;
	add.f64 	%fd37, %fd297, %fd224;
	mov.f64 	%fd320, 0d0000000000000000;
	mov.b32 	%r104, 0;
	@%p26 bra 	$L__BB1_40;
	and.b32  	%r57, %r31, 2147483646;
	neg.s32 	%r103, %r57;
	mad.lo.s32 	%r58, %r2, %r4, %r2;
	add.s32 	%r102, %r1, %r58;
	mov.f64 	%fd320, 0d0000000000000000;
	mov.u32 	%r101, %r8;
$L__BB1_33:
	mul.wide.u32 	%rd78, %r101, 8;
	add.s64 	%rd79, %rd1, %rd78;
	ld.global.f64 	%fd226, [%rd79];
	sub.f64 	%fd227, %fd37, %fd226;
	div.rn.f64 	%fd228, %fd227, %fd34;
	mul.f64 	%fd229, %fd228, 0dBFE0000000000000;
	mul.f64 	%fd39, %fd228, %fd229;
	fma.rn.f64 	%fd230, %fd39, 0d3FF71547652B82FE, 0d4338000000000000;
	{
	.reg .b32 %temp; 
	mov.b64 	{%r15, %temp}, %fd230;
	}
	mov.f64 	%fd231, 0dC338000000000000;
	add.rn.f64 	%fd232, %fd230, %fd231;
	fma.rn.f64 	%fd233, %fd232, 0dBFE62E42FEFA39EF, %fd39;
	fma.rn.f64 	%fd234, %fd232, 0dBC7ABC9E3B39803F, %fd233;
	fma.rn.f64 	%fd235, %fd234, 0d3E5ADE1569CE2BDF, 0d3E928AF3FCA213EA;
	fma.rn.f64 	%fd236, %fd235, %fd234, 0d3EC71DEE62401315;
	fma.rn.f64 	%fd237, %fd236, %fd234, 0d3EFA01997C89EB71;
	fma.rn.f64 	%fd238, %fd237, %fd234, 0d3F2A01A014761F65;
	fma.rn.f64 	%fd239, %fd238, %fd234, 0d3F56C16C1852B7AF;
	fma.rn.f64 	%fd240, %fd239, %fd234, 0d3F81111111122322;
	fma.rn.f64 	%fd241, %fd240, %fd234, 0d3FA55555555502A1;
	fma.rn.f64 	%fd242, %fd241, %fd234, 0d3FC5555555555511;
	fma.rn.f64 	%fd243, %fd242, %fd234, 0d3FE000000000000B;
	fma.rn.f64 	%fd244, %fd243, %fd234, 0d3FF0000000000000;
	fma.rn.f64 	%fd245, %fd244, %fd234, 0d3FF0000000000000;
	{
	.reg .b32 %temp; 
	mov.b64 	{%r16, %temp}, %fd245;
	}
	{
	.reg .b32 %temp; 
	mov.b64 	{%temp, %r17}, %fd245;
	}
	shl.b32 	%r59, %r15, 20;
	add.s32 	%r60, %r59, %r17;
	mov.b64 	%fd318, {%r16, %r60};
	{
	.reg .b32 %temp; 
	mov.b64 	{%temp, %r61}, %fd39;
	}
	mov.b32 	%f4, %r61;
	abs.f32 	%f1, %f4;
	setp.lt.f32 	%p27, %f1, 0f4086232B;
	@%p27 bra 	$L__BB1_36;
	setp.lt.f64 	%p28, %fd39, 0d0000000000000000;
	add.f64 	%fd246, %fd39, 0d7FF0000000000000;
	selp.f64 	%fd318, 0d0000000000000000, %fd246, %p28;
	setp.geu.f32 	%p29, %f1, 0f40874800;
	@%p29 bra 	$L__BB1_36;
	shr.u32 	%r62, %r15, 31;
	add.s32 	%r63, %r15, %r62;
	shr.s32 	%r64, %r63, 1;
	shl.b32 	%r65, %r64, 20;
	add.s32 	%r66, %r17, %r65;
	mov.b64 	%fd247, {%r16, %r66};
	sub.s32 	%r67, %r15, %r64;
	shl.b32 	%r68, %r67, 20;
	add.s32 	%r69, %r68, 1072693248;
	mov.b32 	%r70, 0;
	mov.b64 	%fd248, {%r70, %r69};
	mul.f64 	%fd318, %fd248, %fd247;
$L__BB1_36:
	fma.rn.f64 	%fd44, %fd318, 0d3FD9884533D43651, %fd320;
	mul.wide.u32 	%rd80, %r102, 8;
	add.s64 	%rd81, %rd1, %rd80;
	ld.global.f64 	%fd249, [%rd81];
	sub.f64 	%fd250, %fd37, %fd249;
	div.rn.f64 	%fd251, %fd250, %fd34;
	mul.f64 	%fd252, %fd251, 0dBFE0000000000000;
	mul.f64 	%fd45, %fd251, %fd252;
	fma.rn.f64 	%fd253, %fd45, 0d3FF71547652B82FE, 0d4338000000000000;
	{
	.reg .b32 %temp; 
	mov.b64 	{%r18, %temp}, %fd253;
	}
	mov.f64 	%fd254, 0dC338000000000000;
	add.rn.f64 	%fd255, %fd253, %fd254;
	fma.rn.f64 	%fd256, %fd255, 0dBFE62E42FEFA39EF, %fd45;
	fma.rn.f64 	%fd257, %fd255, 0dBC7ABC9E3B39803F, %fd256;
	fma.rn.f64 	%fd258, %fd257, 0d3E5ADE1569CE2BDF, 0d3E928AF3FCA213EA;
	fma.rn.f64 	%fd259, %fd258, %fd257, 0d3EC71DEE62401315;
	fma.rn.f64 	%fd260, %fd259, %fd257, 0d3EFA01997C89EB71;
	fma.rn.f64 	%fd261, %fd260, %fd257, 0d3F2A01A014761F65;
	fma.rn.f64 	%fd262, %fd261, %fd257, 0d3F56C16C1852B7AF;
	fma.rn.f64 	%fd263, %fd262, %fd257, 0d3F81111111122322;
	fma.rn.f64 	%fd264, %fd263, %fd257, 0d3FA55555555502A1;
	fma.rn.f64 	%fd265, %fd264, %fd257, 0d3FC5555555555511;
	fma.rn.f64 	%fd266, %fd265, %fd257, 0d3FE000000000000B;
	fma.rn.f64 	%fd267, %fd266, %fd257, 0d3FF0000000000000;
	fma.rn.f64 	%fd268, %fd267, %fd257, 0d3FF0000000000000;
	{
	.reg .b32 %temp; 
	mov.b64 	{%r19, %temp}, %fd268;
	}
	{
	.reg .b32 %temp; 
	mov.b64 	{%temp, %r20}, %fd268;
	}
	shl.b32 	%r71, %r18, 20;
	add.s32 	%r72, %r71, %r20;
	mov.b64 	%fd319, {%r19, %r72};
	{
	.reg .b32 %temp; 
	mov.b64 	{%temp, %r73}, %fd45;
	}
	mov.b32 	%f5, %r73;
	abs.f32 	%f2, %f5;
	setp.lt.f32 	%p30, %f2, 0f4086232B;
	@%p30 bra 	$L__BB1_39;
	setp.lt.f64 	%p31, %fd45, 0d0000000000000000;
	add.f64 	%fd269, %fd45, 0d7FF0000000000000;
	selp.f64 	%fd319, 0d0000000000000000, %fd269, %p31;
	setp.geu.f32 	%p32, %f2, 0f40874800;
	@%p32 bra 	$L__BB1_39;
	shr.u32 	%r74, %r18, 31;
	add.s32 	%r75, %r18, %r74;
	shr.s32 	%r76, %r75, 1;
	shl.b32 	%r77, %r76, 20;
	add.s32 	%r78, %r20, %r77;
	mov.b64 	%fd270, {%r19, %r78};
	sub.s32 	%r79, %r18, %r76;
	shl.b32 	%r80, %r79, 20;
	add.s32 	%r81, %r80, 1072693248;
	mov.b32 	%r82, 0;
	mov.b64 	%fd271, {%r82, %r81};
	mul.f64 	%fd319, %fd271, %fd270;
$L__BB1_39:
	fma.rn.f64 	%fd320, %fd319, 0d3FD9884533D43651, %fd44;
	add.s32 	%r103, %r103, 2;
	shl.b32 	%r83, %r2, 1;
	add.s32 	%r102, %r102, %r83;
	add.s32 	%r101, %r101, %r83;
	setp.ne.s32 	%p33, %r103, 0;
	mov.u32 	%r104, %r7;
	@%p33 bra 	$L__BB1_33;
$L__BB1_40:
	and.b32  	%r84, %r31, 1;
	setp.eq.b32 	%p34, %r84, 1;
	not.pred 	%p35, %p34;
	@%p35 bra 	$L__BB1_45;
	add.s32 	%r85, %r104, %r4;
	mad.lo.s32 	%r86, %r85, %r2, %r1;
	mul.wide.u32 	%rd82, %r86, 8;
	add.s64 	%rd83, %rd1, %rd82;
	ld.global.f64 	%fd272, [%rd83];
	sub.f64 	%fd273, %fd37, %fd272;
	div.rn.f64 	%fd274, %fd273, %fd34;
	mul.f64 	%fd275, %fd274, 0dBFE0000000000000;
	mul.f64 	%fd53, %fd274, %fd275;
	fma.rn.f64 	%fd276, %fd53, 0d3FF71547652B82FE, 0d4338000000000000;
	{
	.reg .b32 %temp; 
	mov.b64 	{%r25, %temp}, %fd276;
	}
	mov.f64 	%fd277, 0dC338000000000000;
	add.rn.f64 	%fd278, %fd276, %fd277;
	fma.rn.f64 	%fd279, %fd278, 0dBFE62E42FEFA39EF, %fd53;
	fma.rn.f64 	%fd280, %fd278, 0dBC7ABC9E3B39803F, %fd279;
	fma.rn.f64 	%fd281, %fd280, 0d3E5ADE1569CE2BDF, 0d3E928AF3FCA213EA;
	fma.rn.f64 	%fd282, %fd281, %fd280, 0d3EC71DEE62401315;
	fma.rn.f64 	%fd283, %fd282, %fd280, 0d3EFA01997C89EB71;
	fma.rn.f64 	%fd284, %fd283, %fd280, 0d3F2A01A014761F65;
	fma.rn.f64 	%fd285, %fd284, %fd280, 0d3F56C16C1852B7AF;
	fma.rn.f64 	%fd286, %fd285, %fd280, 0d3F81111111122322;
	fma.rn.f64 	%fd287, %fd286, %fd280, 0d3FA55555555502A1;
	fma.rn.f64 	%fd288, %fd287, %fd280, 0d3FC5555555555511;
	fma.rn.f64 	%fd289, %fd288, %fd280, 0d3FE000000000000B;
	fma.rn.f64 	%fd290, %fd289, %fd280, 0d3FF0000000000000;
	fma.rn.f64 	%fd291, %fd290, %fd280, 0d3FF0000000000000;
	{
	.reg .b32 %temp; 
	mov.b64 	{%r26, %temp}, %fd291;
	}
	{
	.reg .b32 %temp; 
	mov.b64 	{%temp, %r27}, %fd291;
	}
	shl.b32 	%r87, %r25, 20;
	add.s32 	%r88, %r87, %r27;
	mov.b64 	%fd322, {%r26, %r88};
	{
	.reg .b32 %temp; 
	mov.b64 	{%temp, %r89}, %fd53;
	}
	mov.b32 	%f6, %r89;
	abs.f32 	%f3, %f6;
	setp.lt.f32 	%p36, %f3, 0f4086232B;
	@%p36 bra 	$L__BB1_44;
	setp.lt.f64 	%p37, %fd53, 0d0000000000000000;
	add.f64 	%fd292, %fd53, 0d7FF0000000000000;
	selp.f64 	%fd322, 0d0000000000000000, %fd292, %p37;
	setp.geu.f32 	%p38, %f3, 0f40874800;
	@%p38 bra 	$L__BB1_44;
	shr.u32 	%r90, %r25, 31;
	add.s32 	%r91, %r25, %r90;
	shr.s32 	%r92, %r91, 1;
	shl.b32 	%r93, %r92, 20;
	add.s32 	%r94, %r27, %r93;
	mov.b64 	%fd293, {%r26, %r94};
	sub.s32 	%r95, %r25, %r92;
	shl.b32 	%r96, %r95, 20;
	add.s32 	%r97, %r96, 1072693248;
	mov.b32 	%r98, 0;
	mov.b64 	%fd294, {%r98, %r97};
	mul.f64 	%fd322, %fd294, %fd293;
$L__BB1_44:
	fma.rn.f64 	%fd320, %fd322, 0d3FD9884533D43651, %fd320;
$L__BB1_45:
	ld.param.u64 	%rd87, [_Z52calculateProbabilityDistribution_Float_processKernelPKdPdidd_param_1];
	div.rn.f64 	%fd295, %fd320, %fd35;
	add.s32 	%r99, %r100, %r6;
	cvta.to.global.u64 	%rd84, %rd87;
	mul.wide.u32 	%rd85, %r99, 8;
	add.s64 	%rd86, %rd84, %rd85;
	st.global.f64 	[%rd86], %fd295;
	add.s32 	%r100, %r100, 1;
	setp.eq.s32 	%p39, %r100, 1000;
	@%p39 bra 	$L__BB1_48;
	bra.uni 	$L__BB1_31;
$L__BB1_46:
	mov.f64 	%fd219, 0d0000000000000000;
	div.rn.f64 	%fd60, %fd219, %fd35;
	mov.b32 	%r105, 0;
$L__BB1_47:
	add.s32 	%r47, %r105, %r6;
	mul.wide.u32 	%rd62, %r47, 8;
	add.s64 	%rd63, %rd2, %rd62;
	st.global.f64 	[%rd63], %fd60;
	add.s32 	%r48, %r47, 1;
	mul.wide.u32 	%rd64, %r48, 8;
	add.s64 	%rd65, %rd2, %rd64;
	st.global.f64 	[%rd65], %fd60;
	add.s32 	%r49, %r47, 2;
	mul.wide.u32 	%rd66, %r49, 8;
	add.s64 	%rd67, %rd2, %rd66;
	st.global.f64 	[%rd67], %fd60;
	add.s32 	%r50, %r47, 3;
	mul.wide.u32 	%rd68, %r50, 8;
	add.s64 	%rd69, %rd2, %rd68;
	st.global.f64 	[%rd69], %fd60;
	add.s32 	%r51, %r47, 4;
	mul.wide.u32 	%rd70, %r51, 8;
	add.s64 	%rd71, %rd2, %rd70;
	st.global.f64 	[%rd71], %fd60;
	add.s32 	%r52, %r47, 5;
	mul.wide.u32 	%rd72, %r52, 8;
	add.s64 	%rd73, %rd2, %rd72;
	st.global.f64 	[%rd73], %fd60;
	add.s32 	%r53, %r47, 6;
	mul.wide.u32 	%rd74, %r53, 8;
	add.s64 	%rd75, %rd2, %rd74;
	st.global.f64 	[%rd75], %fd60;
	add.s32 	%r54, %r47, 7;
	mul.wide.u32 	%rd76, %r54, 8;
	add.s64 	%rd77, %rd2, %rd76;
	st.global.f64 	[%rd77], %fd60;
	add.s32 	%r105, %r105, 8;
	setp.ne.s32 	%p25, %r105, 1000;
	@%p25 bra 	$L__BB1_47;
$L__BB1_48:
	ret;

}
	// .globl	_Z36calculateEpsilon_Float_processKernelPdS_idddd
.visible .entry _Z36calculateEpsilon_Float_processKernelPdS_idddd(
	.param .u64 .ptr .align 1 _Z36calculateEpsilon_Float_processKernelPdS_idddd_param_0,
	.param .u64 .ptr .align 1 _Z36calculateEpsilon_Float_processKernelPdS_idddd_param_1,
	.param .u32 _Z36calculateEpsilon_Float_processKernelPdS_idddd_param_2,
	.param .f64 _Z36calculateEpsilon_Float_processKernelPdS_idddd_param_3,
	.param .f64 _Z36calculateEpsilon_Float_processKernelPdS_idddd_param_4,
	.param .f64 _Z36calculateEpsilon_Float_processKernelPdS_idddd_param_5,
	.param .f64 _Z36calculateEpsilon_Float_processKernelPdS_idddd_param_6
)
{
	.local .align 16 .b8 	__local_depot2[8000];
	.reg .b64 	%SP;
	.reg .b64 	%SPL;
	.reg .pred 	%p<21>;
	.reg .b32 	%r<91>;
	.reg .b64 	%rd<35>;
	.reg .b64 	%fd<135>;

	mov.u64 	%SPL, __local_depot2;
	cvta.local.u64 	%SP, %SPL;
	ld.param.u64 	%rd18, [_Z36calculateEpsilon_Float_processKernelPdS_idddd_param_0];
	ld.param.u32 	%r33, [_Z36calculateEpsilon_Float_processKernelPdS_idddd_param_2];
	ld.param.f64 	%fd32, [_Z36calculateEpsilon_Float_processKernelPdS_idddd_param_5];
	cvta.to.global.u64 	%rd1, %rd18;
	mov.u32 	%r1, %ctaid.x;
	mov.u32 	%r2, %tid.x;
	setp.le.u32 	%p1, %r2, %r1;
	@%p1 bra 	$L__BB2_33;
	setp.lt.s32 	%p2, %r33, 1;
	mov.f64 	%fd124, 0d0000000000000000;
	@%p2 bra 	$L__BB2_32;
	mul.lo.s32 	%r35, %r1, %r33;
	mul.lo.s32 	%r3, %r35, 1000;
	mul.lo.s32 	%r36, %r2, %r33;
	mul.lo.s32 	%r4, %r36, 1000;
	mov.b32 	%r37, 1127219200;
	mov.b32 	%r38, -2147483648;
	mov.b64 	%fd1, {%r38, %r37};
	mov.f64 	%fd124, 0d0000000000000000;
	mov.b32 	%r79, 0;
	add.s64 	%rd20, %rd1, 16;
$L__BB2_3:
	mul.lo.s32 	%r40, %r79, 1000;
	add.s32 	%r41, %r40, %r3;
	cvt.u64.u32 	%rd2, %r41;
	add.s32 	%r42, %r40, %r4;
	cvt.u64.u32 	%rd3, %r42;
	mul.wide.u32 	%rd19, %r41, 8;
	add.s64 	%rd4, %rd20, %rd19;
	mul.wide.u32 	%rd21, %r42, 8;
	add.s64 	%rd5, %rd20, %rd21;
	mov.f64 	%fd125, 0d0000000000000000;
	mov.b32 	%r80, 0;
$L__BB2_4:
	mul.wide.u32 	%rd22, %r80, 8;
	add.s64 	%rd34, %rd4, %rd22;
	add.s64 	%rd33, %rd5, %rd22;
	mov.f64 	%fd126, 0d0000000000000000;
	mov.b32 	%r81, 0;
$L__BB2_5:
	ld.global.f64 	%fd38, [%rd34+-16];
	ld.global.f64 	%fd39, [%rd33+-16];
	sub.f64 	%fd40, %fd38, %fd39;
	add.f64 	%fd41, %fd126, %fd40;
	ld.global.f64 	%fd42, [%rd34+-8];
	ld.global.f64 	%fd43, [%rd33+-8];
	sub.f64 	%fd44, %fd42, %fd43;
	add.f64 	%fd45, %fd41, %fd44;
	ld.global.f64 	%fd46, [%rd34];
	ld.global.f64 	%fd47, [%rd33];
	sub.f64 	%fd48, %fd46, %fd47;
	add.f64 	%fd49, %fd45, %fd48;
	ld.global.f64 	%fd50, [%rd34+8];
	ld.global.f64 	%fd51, [%rd33+8];
	sub.f64 	%fd52, %fd50, %fd51;
	add.f64 	%fd126, %fd49, %fd52;
	add.s32 	%r81, %r81, 4;
	add.s64 	%rd34, %rd34, 32;
	add.s64 	%rd33, %rd33, 32;
	setp.ne.s32 	%p3, %r81, 100;
	@%p3 bra 	$L__BB2_5;
	div.rn.f64 	%fd53, %fd126, 0d4059000000000000;
	abs.f64 	%fd54, %fd53;
	setp.gt.f64 	%p4, %fd54, %fd125;
	selp.f64 	%fd125, %fd54, %fd125, %p4;
	add.s32 	%r9, %r80, 100;
	setp.lt.u32 	%p5, %r80, 801;
	mov.u32 	%r80, %r9;
	@%p5 bra 	$L__BB2_4;
	ld.param.f64 	%fd123, [_Z36calculateEpsilon_Float_processKernelPdS_idddd_param_6];
	setp.leu.f64 	%p6, %fd125, %fd123;
	@%p6 bra 	$L__BB2_31;
	shl.b64 	%rd23, %rd3, 3;
	add.s64 	%rd12, %rd1, %rd23;
	shl.b64 	%rd24, %rd2, 3;
	add.s64 	%rd13, %rd1, %rd24;
	mov.b32 	%r82, 0;
$L__BB2_9:
	mul.wide.u32 	%rd25, %r82, 8;
	add.s64 	%rd14, %rd13, %rd25;
	ld.global.f64 	%fd7, [%rd14];
	setp.leu.f64 	%p7, %fd7, %fd32;
	add.s64 	%rd15, %rd12, %rd25;
	add.u64 	%rd27, %SPL, 0;
	add.s64 	%rd16, %rd27, %rd25;
	@%p7 bra 	$L__BB2_19;
	ld.global.f64 	%fd8, [%rd15];
	setp.leu.f64 	%p8, %fd8, %fd32;
	@%p8 bra 	$L__BB2_19;
	div.rn.f64 	%fd127, %fd7, %fd8;
	{
	.reg .b32 %temp; 
	mov.b64 	{%temp, %r83}, %fd127;
	}
	{
	.reg .b32 %temp; 
	mov.b64 	{%r84, %temp}, %fd127;
	}
	setp.gt.s32 	%p9, %r83, 1048575;
	mov.b32 	%r85, -1023;
	@%p9 bra 	$L__BB2_13;
	mul.f64 	%fd127, %fd127, 0d4350000000000000;
	{
	.reg .b32 %temp; 
	mov.b64 	{%temp, %r83}, %fd127;
	}
	{
	.reg .b32 %temp; 
	mov.b64 	{%r84, %temp}, %fd127;
	}
	mov.b32 	%r85, -1077;
$L__BB2_13:
	add.s32 	%r47, %r83, -1;
	setp.gt.u32 	%p10, %r47, 2146435070;
	@%p10 bra 	$L__BB2_17;
	shr.u32 	%r50, %r83, 20;
	add.s32 	%r86, %r85, %r50;
	and.b32  	%r51, %r83, 1048575;
	or.b32  	%r52, %r51, 1072693248;
	mov.b64 	%fd128, {%r84, %r52};
	setp.lt.u32 	%p12, %r52, 1073127583;
	@%p12 bra 	$L__BB2_16;
	{
	.reg .b32 %temp; 
	mov.b64 	{%r53, %temp}, %fd128;
	}
	{
	.reg .b32 %temp; 
	mov.b64 	{%temp, %r54}, %fd128;
	}
	add.s32 	%r55, %r54, -1048576;
	mov.b64 	%fd128, {%r53, %r55};
	add.s32 	%r86, %r86, 1;
$L__BB2_16:
	add.f64 	%fd56, %fd128, 0dBFF0000000000000;
	add.f64 	%fd57, %fd128, 0d3FF0000000000000;
	rcp.approx.ftz.f64 	%fd58, %fd57;
	neg.f64 	%fd59, %fd57;
	fma.rn.f64 	%fd60, %fd59, %fd58, 0d3FF0000000000000;
	fma.rn.f64 	%fd61, %fd60, %fd60, %fd60;
	fma.rn.f64 	%fd62, %fd61, %fd58, %fd58;
	mul.f64 	%fd63, %fd56, %fd62;
	fma.rn.f64 	%fd64, %fd56, %fd62, %fd63;
	mul.f64 	%fd65, %fd64, %fd64;
	fma.rn.f64 	%fd66, %fd65, 0d3EB1380B3AE80F1E, 0d3ED0EE258B7A8B04;
	fma.rn.f64 	%fd67, %fd66, %fd65, 0d3EF3B2669F02676F;
	fma.rn.f64 	%fd68, %fd67, %fd65, 0d3F1745CBA9AB0956;
	fma.rn.f64 	%fd69, %fd68, %fd65, 0d3F3C71C72D1B5154;
	fma.rn.f64 	%fd70, %fd69, %fd65, 0d3F624924923BE72D;
	fma.rn.f64 	%fd71, %fd70, %fd65, 0d3F8999999999A3C4;
	fma.rn.f64 	%fd72, %fd71, %fd65, 0d3FB5555555555554;
	sub.f64 	%fd73, %fd56, %fd64;
	add.f64 	%fd74, %fd73, %fd73;
	neg.f64 	%fd75, %fd64;
	fma.rn.f64 	%fd76, %fd75, %fd56, %fd74;
	mul.f64 	%fd77, %fd62, %fd76;
	mul.f64 	%fd78, %fd65, %fd72;
	fma.rn.f64 	%fd79, %fd78, %fd64, %fd77;
	xor.b32  	%r56, %r86, -2147483648;
	mov.b32 	%r57, 1127219200;
	mov.b64 	%fd80, {%r56, %r57};
	sub.f64 	%fd81, %fd80, %fd1;
	fma.rn.f64 	%fd82, %fd81, 0d3FE62E42FEFA39EF, %fd64;
	fma.rn.f64 	%fd83, %fd81, 0dBFE62E42FEFA39EF, %fd82;
	sub.f64 	%fd84, %fd83, %fd64;
	sub.f64 	%fd85, %fd79, %fd84;
	fma.rn.f64 	%fd86, %fd81, 0d3C7ABC9E3B39803F, %fd85;
	add.f64 	%fd129, %fd82, %fd86;
	bra.uni 	$L__BB2_18;
$L__BB2_17:
	fma.rn.f64 	%fd55, %fd127, 0d7FF0000000000000, 0d7FF0000000000000;
	{
	.reg .b32 %temp; 
	mov.b64 	{%temp, %r48}, %fd127;
	}
	and.b32  	%r49, %r48, 2147483647;
	setp.eq.s32 	%p11, %r49, 0;
	selp.f64 	%fd129, 0dFFF0000000000000, %fd55, %p11;
$L__BB2_18:
	abs.f64 	%fd87, %fd129;
	st.local.f64 	[%rd16], %fd87;
$L__BB2_19:
	ld.global.f64 	%fd18, [%rd14+8];
	setp.leu.f64 	%p13, %fd18, %fd32;
	@%p13 bra 	$L__BB2_29;
	ld.global.f64 	%fd19, [%rd15+8];
	setp.leu.f64 	%p14, %fd19, %fd32;
	@%p14 bra 	$L__BB2_29;
	div.rn.f64 	%fd130, %fd18, %fd19;
	{
	.reg .b32 %temp; 
	mov.b64 	{%temp, %r87}, %fd130;
	}
	{
	.reg .b32 %temp; 
	mov.b64 	{%r88, %temp}, %fd130;
	}
	setp.gt.s32 	%p15, %r87, 1048575;
	mov.b32 	%r89, -1023;
	@%p15 bra 	$L__BB2_23;
	mul.f64 	%fd130, %fd130, 0d4350000000000000;
	{
	.reg .b32 %temp; 
	mov.b64 	{%temp, %r87}, %fd130;
	}
	{
	.reg .b32 %temp; 
	mov.b64 	{%r88, %temp}, %fd130;
	}
	mov.b32 	%r89, -1077;
$L__BB2_23:
	add.s32 	%r60, %r87, -1;
	setp.lt.u32 	%p16, %r60, 2146435071;
	@%p16 bra 	$L__BB2_25;
	fma.rn.f64 	%fd88, %fd130, 0d7FF0000000000000, 0d7FF0000000000000;
	{
	.reg .b32 %temp; 
	mov.b64 	{%temp, %r61}, %fd130;
	}
	and.b32  	%r62, %r61, 2147483647;
	setp.eq.s32 	%p17, %r62, 0;
	selp.f64 	%fd132, 0dFFF0000000000000, %fd88, %p17;
	bra.uni 	$L__BB2_28;
$L__BB2_25:
	shr.u32 	%r63, %r87, 20;
	add.s32 	%r90, %r89, %r63;
	and.b32  	%r64, %r87, 1048575;
	or.b32  	%r65, %r64, 1072693248;
	mov.b64 	%fd131, {%r88, %r65};
	setp.lt.u32 	%p18, %r65, 1073127583;
	@%p18 bra 	$L__BB2_27;
	{
	.reg .b32 %temp; 
	mov.b64 	{%r66, %temp}, %fd131;
	}
	{
	.reg .b32 %temp; 
	mov.b64 	{%temp, %r67}, %fd131;
	}
	add.s32 	%r68, %r67, -1048576;
	mov.b64 	%fd131, {%r66, %r68};
	add.s32 	%r90, %r90, 1;
$L__BB2_27:
	add.f64 	%fd89, %fd131, 0dBFF0000000000000;
	add.f64 	%fd90, %fd131, 0d3FF0000000000000;
	rcp.approx.ftz.f64 	%fd91, %fd90;
	neg.f64 	%fd92, %fd90;
	fma.rn.f64 	%fd93, %fd92, %fd91, 0d3FF0000000000000;
	fma.rn.f64 	%fd94, %fd93, %fd93, %fd93;
	fma.rn.f64 	%fd95, %fd94, %fd91, %fd91;
	mul.f64 	%fd96, %fd89, %fd95;
	fma.rn.f64 	%fd97, %fd89, %fd95, %fd96;
	mul.f64 	%fd98, %fd97, %fd97;
	fma.rn.f64 	%fd99, %fd98, 0d3EB1380B3AE80F1E, 0d3ED0EE258B7A8B04;
	fma.rn.f64 	%fd100, %fd99, %fd98, 0d3EF3B2669F02676F;
	fma.rn.f64 	%fd101, %fd100, %fd98, 0d3F1745CBA9AB0956;
	fma.rn.f64 	%fd102, %fd101, %fd98, 0d3F3C71C72D1B5154;
	fma.rn.f64 	%fd103, %fd102, %fd98, 0d3F624924923BE72D;
	fma.rn.f64 	%fd104, %fd103, %fd98, 0d3F8999999999A3C4;
	fma.rn.f64 	%fd105, %fd104, %fd98, 0d3FB5555555555554;
	sub.f64 	%fd106, %fd89, %fd97;
	add.f64 	%fd107, %fd106, %fd106;
	neg.f64 	%fd108, %fd97;
	fma.rn.f64 	%fd109, %fd108, %fd89, %fd107;
	mul.f64 	%fd110, %fd95, %fd109;
	mul.f64 	%fd111, %fd98, %fd105;
	fma.rn.f64 	%fd112, %fd111, %fd97, %fd110;
	xor.b32  	%r69, %r90, -2147483648;
	mov.b32 	%r70, 1127219200;
	mov.b64 	%fd113, {%r69, %r70};
	sub.f64 	%fd114, %fd113, %fd1;
	fma.rn.f64 	%fd115, %fd114, 0d3FE62E42FEFA39EF, %fd97;
	fma.rn.f64 	%fd116, %fd114, 0dBFE62E42FEFA39EF, %fd115;
	sub.f64 	%fd117, %fd116, %fd97;
	sub.f64 	%fd118, %fd112, %fd117;
	fma.rn.f64 	%fd119, %fd114, 0d3C7ABC9E3B39803F, %fd118;
	add.f64 	%fd132, %fd115, %fd119;
$L__BB2_28:
	abs.f64 	%fd120, %fd132;
	st.local.f64 	[%rd16+8], %fd120;
$L__BB2_29:
	add.s32 	%r82, %r82, 2;
	setp.ne.s32 	%p19, %r82, 1000;
	@%p19 bra 	$L__BB2_9;
	add.u64 	%rd28, %SP, 0;
	{ // callseq 1, 0
	.param .b64 param0;
	st.param.b64 	[param0], %rd28;
	.param .b32 param1;
	st.param.b32 	[param1], 0;
	.param .b32 param2;
	st.param.b32 	[param2], 999;
	.param .b64 retval0;
	call.uni (retval0), 
	_Z11quickselectPdiii, 
	(
	param0, 
	param1, 
	param2
	);
	ld.param.f64 	%fd121, [retval0];
	} // callseq 1
	add.f64 	%fd124, %fd124, %fd121;
$L__BB2_31:
	add.s32 	%r79, %r79, 1;
	setp.ne.s32 	%p20, %r79, %r33;
	@%p20 bra 	$L__BB2_3;
$L__BB2_32:
	ld.param.u64 	%rd32, [_Z36calculateEpsilon_Float_processKernelPdS_idddd_param_1];
	mov.u32 	%r71, %ntid.x;
	shl.b32 	%r72, %r71, 1;
	not.b32 	%r73, %r1;
	add.s32 	%r74, %r72, %r73;
	mul.lo.s32 	%r75, %r74, %r1;
	shr.u32 	%r76, %r75, 1;
	add.s32 	%r77, %r2, %r73;
	add.s32 	%r78, %r77, %r76;
	cvta.to.global.u64 	%rd29, %rd32;
	mul.wide.u32 	%rd30, %r78, 8;
	add.s64 	%rd31, %rd29, %rd30;
	st.global.f64 	[%rd31], %fd124;
$L__BB2_33:
	ret;

}
.func  (.param .b64 func_retval0) __internal_accurate_pow(
	.param .b64 __internal_accurate_pow_param_0
)
{
	.reg .pred 	%p<8>;
	.reg .b32 	%r<49>;
	.reg .b32 	%f<3>;
	.reg .b64 	%fd<109>;

	ld.param.f64 	%fd10, [__internal_accurate_pow_param_0];
	{
	.reg .b32 %temp; 
	mov.b64 	{%temp, %r46}, %fd10;
	}
	{
	.reg .b32 %temp; 
	mov.b64 	{%r45, %temp}, %fd10;
	}
	shr.u32 	%r47, %r46, 20;
	setp.gt.u32 	%p1, %r46, 1048575;
	@%p1 bra 	$L__BB3_2;
	mul.f64 	%fd11, %fd10, 0d4350000000000000;
	{
	.reg .b32 %temp; 
	mov.b64 	{%temp, %r46}, %fd11;
	}
	{
	.reg .b32 %temp; 
	mov.b64 	{%r45, %temp}, %fd11;
	}
	shr.u32 	%r16, %r46, 20;
	add.s32 	%r47, %r16, -54;
$L__BB3_2:
	add.s32 	%r48, %r47, -1023;
	and.b32  	%r17, %r46, -2146435073;
	or.b32  	%r18, %r17, 1072693248;
	mov.b64 	%fd107, {%r45, %r18};
	setp.lt.u32 	%p2, %r18, 1073127583;
	@%p2 bra 	$L__BB3_4;
	{
	.reg .b32 %temp; 
	mov.b64 	{%r19, %temp}, %fd107;
	}
	{
	.reg .b32 %temp; 
	mov.b64 	{%temp, %r20}, %fd107;
	}
	add.s32 	%r21, %r20, -1048576;
	mov.b64 	%fd107, {%r19, %r21};
	add.s32 	%r48, %r47, -1022;
$L__BB3_4:
	add.f64 	%fd12, %fd107, 0dBFF0000000000000;
	add.f64 	%fd13, %fd107, 0d3FF0000000000000;
	rcp.approx.ftz.f64 	%fd14, %fd13;
	neg.f64 	%fd15, %fd13;
	fma.rn.f64 	%fd16, %fd15, %fd14, 0d3FF0000000000000;
	fma.rn.f64 	%fd17, %fd16, %fd16, %fd16;
	fma.rn.f64 	%fd18, %fd17, %fd14, %fd14;
	mul.f64 	%fd19, %fd12, %fd18;
	fma.rn.f64 	%fd20, %fd12, %fd18, %fd19;
	mul.f64 	%fd21, %fd20, %fd20;
	fma.rn.f64 	%fd22, %fd21, 0d3EB0F5FF7D2CAFE2, 0d3ED0F5D241AD3B5A;
	fma.rn.f64 	%fd23, %fd22, %fd21, 0d3EF3B20A75488A3F;
	fma.rn.f64 	%fd24, %fd23, %fd21, 0d3F1745CDE4FAECD5;
	fma.rn.f64 	%fd25, %fd24, %fd21, 0d3F3C71C7258A578B;
	fma.rn.f64 	%fd26, %fd25, %fd21, 0d3F6249249242B910;
	fma.rn.f64 	%fd27, %fd26, %fd21, 0d3F89999999999DFB;
	sub.f64 	%fd28, %fd12, %fd20;
	add.f64 	%fd29, %fd28, %fd28;
	neg.f64 	%fd30, %fd20;
	fma.rn.f64 	%fd31, %fd30, %fd12, %fd29;
	mul.f64 	%fd32, %fd18, %fd31;
	fma.rn.f64 	%fd33, %fd21, %fd27, 0d3FB5555555555555;
	mov.f64 	%fd34, 0d3FB5555555555555;
	sub.f64 	%fd35, %fd34, %fd33;
	fma.rn.f64 	%fd36, %fd21, %fd27, %fd35;
	add.f64 	%fd37, %fd36, 0dBC46A4CB00B9E7B0;
	add.f64 	%fd38, %fd33, %fd37;
	sub.f64 	%fd39, %fd33, %fd38;
	add.f64 	%fd40, %fd37, %fd39;
	mul.rn.f64 	%fd41, %fd20, %fd20;
	neg.f64 	%fd42, %fd41;
	fma.rn.f64 	%fd43, %fd20, %fd20, %fd42;
	{
	.reg .b32 %temp; 
	mov.b64 	{%r22, %temp}, %fd32;
	}
	{
	.reg .b32 %temp; 
	mov.b64 	{%temp, %r23}, %fd32;
	}
	add.s32 	%r24, %r23, 1048576;
	mov.b64 	%fd44, {%r22, %r24};
	fma.rn.f64 	%fd45, %fd20, %fd44, %fd43;
	mul.rn.f64 	%fd46, %fd41, %fd20;
	neg.f64 	%fd47, %fd46;
	fma.rn.f64 	%fd48, %fd41, %fd20, %fd47;
	fma.rn.f64 	%fd49, %fd41, %fd32, %fd48;
	fma.rn.f64 	%fd50, %fd45, %fd20, %fd49;
	mul.rn.f64 	%fd51, %fd38, %fd46;
	neg.f64 	%fd52, %fd51;
	fma.rn.f64 	%fd53, %fd38, %fd46, %fd52;
	fma.rn.f64 	%fd54, %fd38, %fd50, %fd53;
	fma.rn.f64 	%fd55, %fd40, %fd46, %fd54;
	add.f64 	%fd56, %fd51, %fd55;
	sub.f64 	%fd57, %fd51, %fd56;
	add.f64 	%fd58, %fd55, %fd57;
	add.f64 	%fd59, %fd20, %fd56;
	sub.f64 	%fd60, %fd20, %fd59;
	add.f64 	%fd61, %fd56, %fd60;
	add.f64 	%fd62, %fd58, %fd61;
	add.f64 	%fd63, %fd32, %fd62;
	add.f64 	%fd64, %fd59, %fd63;
	sub.f64 	%fd65, %fd59, %fd64;
	add.f64 	%fd66, %fd63, %fd65;
	xor.b32  	%r25, %r48, -2147483648;
	mov.b32 	%r26, 1127219200;
	mov.b64 	%fd67, {%r25, %r26};
	mov.b32 	%r27, -2147483648;
	mov.b64 	%fd68, {%r27, %r26};
	sub.f64 	%fd69, %fd67, %fd68;
	fma.rn.f64 	%fd70, %fd69, 0d3FE62E42FEFA39EF, %fd64;
	fma.rn.f64 	%fd71, %fd69, 0dBFE62E42FEFA39EF, %fd70;
	sub.f64 	%fd72, %fd71, %fd64;
	sub.f64 	%fd73, %fd66, %fd72;
	fma.rn.f64 	%fd74, %fd69, 0d3C7ABC9E3B39803F, %fd73;
	add.f64 	%fd75, %fd70, %fd74;
	sub.f64 	%fd76, %fd70, %fd75;
	add.f64 	%fd77, %fd74, %fd76;
	mov.f64 	%fd78, 0dBFC999999999999A;
	{
	.reg .b32 %temp; 
	mov.b64 	{%temp, %r28}, %fd78;
	}
	{
	.reg .b32 %temp; 
	mov.b64 	{%r29, %temp}, %fd78;
	}
	shl.b32 	%r30, %r28, 1;
	setp.gt.u32 	%p3, %r30, -33554433;
	and.b32  	%r31, %r28, -15728641;
	selp.b32 	%r32, %r31, %r28, %p3;
	mov.b64 	%fd79, {%r29, %r32};
	mul.rn.f64 	%fd80, %fd75, %fd79;
	neg.f64 	%fd81, %fd80;
	fma.rn.f64 	%fd82, %fd75, %fd79, %fd81;
	fma.rn.f64 	%fd83, %fd77, %fd79, %fd82;
	add.f64 	%fd4, %fd80, %fd83;
	sub.f64 	%fd84, %fd80, %fd4;
	add.f64 	%fd5, %fd83, %fd84;
	fma.rn.f64 	%fd85, %fd4, 0d3FF71547652B82FE, 0d4338000000000000;
	{
	.reg .b32 %temp; 
	mov.b64 	{%r13, %temp}, %fd85;
	}
	mov.f64 	%fd86, 0dC338000000000000;
	add.rn.f64 	%fd87, %fd85, %fd86;
	fma.rn.f64 	%fd88, %fd87, 0dBFE62E42FEFA39EF, %fd4;
	fma.rn.f64 	%fd89, %fd87, 0dBC7ABC9E3B39803F, %fd88;
	fma.rn.f64 	%fd90, %fd89, 0d3E5ADE1569CE2BDF, 0d3E928AF3FCA213EA;
	fma.rn.f64 	%fd91, %fd90, %fd89, 0d3EC71DEE62401315;
	fma.rn.f64 	%fd92, %fd91, %fd89, 0d3EFA01997C89EB71;
	fma.rn.f64 	%fd93, %fd92, %fd89, 0d3F2A01A014761F65;
	fma.rn.f64 	%fd94, %fd93, %fd89, 0d3F56C16C1852B7AF;
	fma.rn.f64 	%fd95, %fd94, %fd89, 0d3F81111111122322;
	fma.rn.f64 	%fd96, %fd95, %fd89, 0d3FA55555555502A1;
	fma.rn.f64 	%fd97, %fd96, %fd89, 0d3FC5555555555511;
	fma.rn.f64 	%fd98, %fd97, %fd89, 0d3FE000000000000B;
	fma.rn.f64 	%fd99, %fd98, %fd89, 0d3FF0000000000000;
	fma.rn.f64 	%fd100, %fd99, %fd89, 0d3FF0000000000000;
	{
	.reg .b32 %temp; 
	mov.b64 	{%r14, %temp}, %fd100;
	}
	{
	.reg .b32 %temp; 
	mov.b64 	{%temp, %r15}, %fd100;
	}
	shl.b32 	%r33, %r13, 20;
	add.s32 	%r34, %r33, %r15;
	mov.b64 	%fd108, {%r14, %r34};
	{
	.reg .b32 %temp; 
	mov.b64 	{%temp, %r35}, %fd4;
	}
	mov.b32 	%f2, %r35;
	abs.f32 	%f1, %f2;
	setp.lt.f32 	%p4, %f1, 0f4086232B;
	@%p4 bra 	$L__BB3_7;
	setp.lt.f64 	%p5, %fd4, 0d0000000000000000;
	add.f64 	%fd101, %fd4, 0d7FF0000000000000;
	selp.f64 	%fd108, 0d0000000000000000, %fd101, %p5;
	setp.geu.f32 	%p6, %f1, 0f40874800;
	@%p6 bra 	$L__BB3_7;
	shr.u32 	%r36, %r13, 31;
	add.s32 	%r37, %r13, %r36;
	shr.s32 	%r38, %r37, 1;
	shl.b32 	%r39, %r38, 20;
	add.s32 	%r40, %r15, %r39;
	mov.b64 	%fd102, {%r14, %r40};
	sub.s32 	%r41, %r13, %r38;
	shl.b32 	%r42, %r41, 20;
	add.s32 	%r43, %r42, 1072693248;
	mov.b32 	%r44, 0;
	mov.b64 	%fd103, {%r44, %r43};
	mul.f64 	%fd108, %fd103, %fd102;
$L__BB3_7:
	abs.f64 	%fd104, %fd108;
	setp.eq.f64 	%p7, %fd104, 0d7FF0000000000000;
	fma.rn.f64 	%fd105, %fd108, %fd5, %fd108;
	selp.f64 	%fd106, %fd108, %fd105, %p7;
	st.param.f64 	[func_retval0], %fd106;
	ret;

}


// ===== COMPILED SASS (sm_100) =====

	.target	sm_100

	.elftype	@"ET_EXEC"


//--------------------- .note.nv.tkinfo           --------------------------
	.section	.note.nv.tkinfo,"",@"SHT_NOTE"
	.sectionflags	@"SHF_NOTE_NV_TKINFO"
	.tkinfo
        /*0018*/ 	.word	0x00000002
        /*0030*/ 	.string	""
        /*0030*/ 	.string	"ptxas"
        /*0030*/ 	.string	"Cuda compilation tools, release 13.0, V13.0.88"
        /*0030*/ 	.string	"Build cuda_13.0.r13.0/compiler.36424714_0"
        /*0030*/ 	.string	"-arch sm_100 -m 64 "



//--------------------- .note.nv.cuinfo           --------------------------
	.section	.note.nv.cuinfo,"",@"SHT_NOTE"
	.sectionflags	@"SHF_NOTE_NV_CUINFO"
        /*0018*/ 	.short	0x0002
        /*001a*/ 	.short	0x0064
        /*001c*/ 	.short	0x0082
	.zero		2


//--------------------- .nv.info                  --------------------------
	.section	.nv.info,"",@"SHT_CUDA_INFO"
	.align	4


	//----- nvinfo : EIATTR_REGCOUNT
	.align		4
        /*0000*/ 	.byte	0x04, 0x2f
        /*0002*/ 	.short	(.L_1 - .L_0)
	.align		4
.L_0:
        /*0004*/ 	.word	index@(_Z52calculateProbabilityDistribution_Float_processKernelPKdPdidd)
        /*0008*/ 	.word	0x00000028


	//----- nvinfo : EIATTR_FRAME_SIZE
	.align		4
.L_1:
        /*000c*/ 	.byte	0x04, 0x11
        /*000e*/ 	.short	(.L_3 - .L_2)
	.align		4
.L_2:
        /*0010*/ 	.word	index@($_Z52calculateProbabilityDistribution_Float_processKernelPKdPdidd$__internal_accurate_pow)
        /*0014*/ 	.word	0x00000000


	//----- nvinfo : EIATTR_FRAME_SIZE
	.align		4
.L_3:
        /*0018*/ 	.byte	0x04, 0x11
        /*001a*/ 	.short	(.L_5 - .L_4)
	.align		4
.L_4:
        /*001c*/ 	.word	index@($__internal_2_$__cuda_sm20_dsqrt_rn_f64_mediumpath_v1)
        /*0020*/ 	.word	0x00000000


	//----- nvinfo : EIATTR_FRAME_SIZE
	.align		4
.L_5:
        /*0024*/ 	.byte	0x04, 0x11
        /*0026*/ 	.short	(.L_7 - .L_6)
	.align		4
.L_6:
        /*0028*/ 	.word	index@($__internal_1_$__cuda_sm20_div_rn_f64_full)
        /*002c*/ 	.word	0x00000000


	//----- nvinfo : EIATTR_FRAME_SIZE
	.align		4
.L_7:
        /*0030*/ 	.byte	0x04, 0x11
        /*0032*/ 	.short	(.L_9 - .L_8)
	.align		4
.L_8:
        /*0034*/ 	.word	index@(_Z52calculateProbabilityDistribution_Float_processKernelPKdPdidd)
        /*0038*/ 	.word	0x00000000


	//----- nvinfo : EIATTR_REGCOUNT
	.align		4
.L_9:
        /*003c*/ 	.byte	0x04, 0x2f
        /*003e*/ 	.short	(.L_11 - .L_10)
	.align		4
.L_10:
        /*0040*/ 	.word	index@(_Z36calculateEpsilon_Float_processKernelPdS_idddd)
        /*0044*/ 	.word	0x00000026


	//----- nvinfo : EIATTR_FRAME_SIZE
	.align		4
.L_11:
        /*0048*/ 	.byte	0x04, 0x11
        /*004a*/ 	.short	(.L_13 - .L_12)
	.align		4
.L_12:
        /*004c*/ 	.word	index@($__internal_0_$__cuda_sm20_div_rn_f64_full)
        /*0050*/ 	.word	0x00001f40


	//----- nvinfo : EIATTR_FRAME_SIZE
	.align		4
.L_13:
        /*0054*/ 	.byte	0x04, 0x11
        /*0056*/ 	.short	(.L_15 - .L_14)
	.align		4
.L_14:
        /*0058*/ 	.word	index@($_Z36calculateEpsilon_Float_processKernelPdS_idddd$_Z11quickselectPdiii)
        /*005c*/ 	.word	0x00001f40


	//----- nvinfo : EIATTR_FRAME_SIZE
	.align		4
.L_15:
        /*0060*/ 	.byte	0x04, 0x11
        /*0062*/ 	.short	(.L_17 - .L_16)
	.align		4
.L_16:
        /*0064*/ 	.word	index@(_Z36calculateEpsilon_Float_processKernelPdS_idddd)
        /*0068*/ 	.word	0x00001f40


	//----- nvinfo : EIATTR_MIN_STACK_SIZE
	.align		4
.L_17:
        /*006c*/ 	.byte	0x04, 0x12
        /*006e*/ 	.short	(.L_19 - .L_18)
	.align		4
.L_18:
        /*0070*/ 	.word	index@(_Z36calculateEpsilon_Float_processKernelPdS_idddd)
        /*0074*/ 	.word	0x00001f40


	//----- nvinfo : EIATTR_MIN_STACK_SIZE
	.align		4
.L_19:
        /*0078*/ 	.byte	0x04, 0x12
        /*007a*/ 	.short	(.L_21 - .L_20)
	.align		4
.L_20:
        /*007c*/ 	.word	index@(_Z52calculateProbabilityDistribution_Float_processKernelPKdPdidd)
        /*0080*/ 	.word	0x00000000
.L_21:


//--------------------- .nv.compat                --------------------------
	.section	.nv.compat,"",@"SHT_CUDA_COMPAT_INFO"
	.align	4
        /*0000*/ 	.byte	0x02, 0x09, 0x00, 0x00, 0x02, 0x02, 0x01, 0x00, 0x02, 0x05, 0x05, 0x00, 0x03, 0x07, 0x01, 0x01
        /*0010*/ 	.byte	0x02, 0x03, 0x00, 0x00, 0x02, 0x06, 0x01, 0x00, 0x04, 0x0b, 0x08, 0x00, 0x01, 0x00, 0x00, 0x00
        /*0020*/ 	.byte	0x00, 0x00, 0x00, 0x00


//--------------------- .nv.info._Z36calculateEpsilon_Float_processKernelPdS_idddd --------------------------
	.section	.nv.info._Z36calculateEpsilon_Float_processKernelPdS_idddd,"",@"SHT_CUDA_INFO"
	.sectionflags	@""
	.align	4


	//----- nvinfo : EIATTR_CUDA_API_VERSION
	.align		4
        /*0000*/ 	.byte	0x04, 0x37
        /*0002*/ 	.short	(.L_23 - .L_22)
.L_22:
        /*0004*/ 	.word	0x00000082


	//----- nvinfo : EIATTR_KPARAM_INFO
	.align		4
.L_23:
        /*0008*/ 	.byte	0x04, 0x17
        /*000a*/ 	.short	(.L_25 - .L_24)
.L_24:
        /*000c*/ 	.word	0x00000000
        /*0010*/ 	.short	0x0006
        /*0012*/ 	.short	0x0030
        /*0014*/ 	.byte	0x00, 0xf0, 0x21, 0x00


	//----- nvinfo : EIATTR_KPARAM_INFO
	.align		4
.L_25:
        /*0018*/ 	.byte	0x04, 0x17
        /*001a*/ 	.short	(.L_27 - .L_26)
.L_26:
        /*001c*/ 	.word	0x00000000
        /*0020*/ 	.short	0x0005
        /*0022*/ 	.short	0x0028
        /*0024*/ 	.byte	0x00, 0xf0, 0x21, 0x00


	//----- nvinfo : EIATTR_KPARAM_INFO
	.align		4
.L_27:
        /*0028*/ 	.byte	0x04, 0x17
        /*002a*/ 	.short	(.L_29 - .L_28)
.L_28:
        /*002c*/ 	.word	0x00000000
        /*0030*/ 	.short	0x0004
        /*0032*/ 	.short	0x0020
        /*0034*/ 	.byte	0x00, 0xf0, 0x21, 0x00


	//----- nvinfo : EIATTR_KPARAM_INFO
	.align		4
.L_29:
        /*0038*/ 	.byte	0x04, 0x17
        /*003a*/ 	.short	(.L_31 - .L_30)
.L_30:
        /*003c*/ 	.word	0x00000000
        /*0040*/ 	.short	0x0003
        /*0042*/ 	.short	0x0018
        /*0044*/ 	.byte	0x00, 0xf0, 0x21, 0x00


	//----- nvinfo : EIATTR_KPARAM_INFO
	.align		4
.L_31:
        /*0048*/ 	.byte	0x04, 0x17
        /*004a*/ 	.short	(.L_33 - .L_32)
.L_32:
        /*004c*/ 	.word	0x00000000
        /*0050*/ 	.short	0x0002
        /*0052*/ 	.short	0x0010
        /*0054*/ 	.byte	0x00, 0xf0, 0x11, 0x00


	//----- nvinfo : EIATTR_KPARAM_INFO
	.align		4
.L_33:
        /*0058*/ 	.byte	0x04, 0x17
        /*005a*/ 	.short	(.L_35 - .L_34)
.L_34:
        /*005c*/ 	.word	0x00000000
        /*0060*/ 	.short	0x0001
        /*0062*/ 	.short	0x0008
        /*0064*/ 	.byte	0x00, 0xf5, 0x21, 0x00


	//----- nvinfo : EIATTR_KPARAM_INFO
	.align		4
.L_35:
        /*0068*/ 	.byte	0x04, 0x17
        /*006a*/ 	.short	(.L_37 - .L_36)
.L_36:
        /*006c*/ 	.word	0x00000000
        /*0070*/ 	.short	0x0000
        /*0072*/ 	.short	0x0000
        /*0074*/ 	.byte	0x00, 0xf5, 0x21, 0x00


	//----- nvinfo : EIATTR_SPARSE_MMA_MASK
	.align		4
.L_37:
        /*0078*/ 	.byte	0x03, 0x50
        /*007a*/ 	.short	0x0000


	//----- nvinfo : EIATTR_MAXREG_COUNT
	.align		4
        /*007c*/ 	.byte	0x03, 0x1b
        /*007e*/ 	.short	0x00ff


	//----- nvinfo : EIATTR_MERCURY_ISA_VERSION
	.align		4
        /*0080*/ 	.byte	0x03, 0x5f
        /*0082*/ 	.short	0x0101


	//----- nvinfo : EIATTR_VRC_CTA_INIT_COUNT
	.align		4
        /*0084*/ 	.byte	0x02, 0x4a
	.zero		1
	.zero		1


	//----- nvinfo : EIATTR_EXIT_INSTR_OFFSETS
	.align		4
        /*0088*/ 	.byte	0x04, 0x1c
        /*008a*/ 	.short	(.L_39 - .L_38)


	//   ....[0]....
.L_38:
        /*008c*/ 	.word	0x00000070


	//   ....[1]....
        /*0090*/ 	.word	0x00002f90


	//----- nvinfo : EIATTR_CRS_STACK_SIZE
	.align		4
.L_39:
        /*0094*/ 	.byte	0x04, 0x1e
        /*0096*/ 	.short	(.L_41 - .L_40)
.L_40:
        /*0098*/ 	.word	0x00000000


	//----- nvinfo : EIATTR_CBANK_PARAM_SIZE
	.align		4
.L_41:
        /*009c*/ 	.byte	0x03, 0x19
        /*009e*/ 	.short	0x0038


	//----- nvinfo : EIATTR_PARAM_CBANK
	.align		4
        /*00a0*/ 	.byte	0x04, 0x0a
        /*00a2*/ 	.short	(.L_43 - .L_42)
	.align		4
.L_42:
        /*00a4*/ 	.word	index@(.nv.constant0._Z36calculateEpsilon_Float_processKernelPdS_idddd)
        /*00a8*/ 	.short	0x0380
        /*00aa*/ 	.short	0x0038


	//----- nvinfo : EIATTR_SW_WAR
	.align		4
.L_43:
        /*00ac*/ 	.byte	0x04, 0x36
        /*00ae*/ 	.short	(.L_45 - .L_44)
.L_44:
        /*00b0*/ 	.word	0x00000008
.L_45:


//--------------------- .nv.info._Z52calculateProbabilityDistribution_Float_processKernelPKdPdidd --------------------------
	.section	.nv.info._Z52calculateProbabilityDistribution_Float_processKernelPKdPdidd,"",@"SHT_CUDA_INFO"
	.sectionflags	@""
	.align	4


	//----- nvinfo : EIATTR_CUDA_API_VERSION
	.align		4
        /*0000*/ 	.byte	0x04, 0x37
        /*0002*/ 	.short	(.L_47 - .L_46)
.L_46:
        /*0004*/ 	.word	0x00000082


	//----- nvinfo : EIATTR_KPARAM_INFO
	.align		4
.L_47:
        /*0008*/ 	.byte	0x04, 0x17
        /*000a*/ 	.short	(.L_49 - .L_48)
.L_48:
        /*000c*/ 	.word	0x00000000
        /*0010*/ 	.short	0x0004
        /*0012*/ 	.short	0x0020
        /*0014*/ 	.byte	0x00, 0xf0, 0x21, 0x00


	//----- nvinfo : EIATTR_KPARAM_INFO
	.align		4
.L_49:
        /*0018*/ 	.byte	0x04, 0x17
        /*001a*/ 	.short	(.L_51 - .L_50)
.L_50:
        /*001c*/ 	.word	0x00000000
        /*0020*/ 	.short	0x0003
        /*0022*/ 	.short	0x0018
        /*0024*/ 	.byte	0x00, 0xf0, 0x21, 0x00


	//----- nvinfo : EIATTR_KPARAM_INFO
	.align		4
.L_51:
        /*0028*/ 	.byte	0x04, 0x17
        /*002a*/ 	.short	(.L_53 - .L_52)
.L_52:
        /*002c*/ 	.word	0x00000000
        /*0030*/ 	.short	0x0002
        /*0032*/ 	.short	0x0010
        /*0034*/ 	.byte	0x00, 0xf0, 0x11, 0x00


	//----- nvinfo : EIATTR_KPARAM_INFO
	.align		4
.L_53:
        /*0038*/ 	.byte	0x04, 0x17
        /*003a*/ 	.short	(.L_55 - .L_54)
.L_54:
        /*003c*/ 	.word	0x00000000
        /*0040*/ 	.short	0x0001
        /*0042*/ 	.short	0x0008
        /*0044*/ 	.byte	0x00, 0xf5, 0x21, 0x00


	//----- nvinfo : EIATTR_KPARAM_INFO
	.align		4
.L_55:
        /*0048*/ 	.byte	0x04, 0x17
        /*004a*/ 	.short	(.L_57 - .L_56)
.L_56:
        /*004c*/ 	.word	0x00000000
        /*0050*/ 	.short	0x0000
        /*0052*/ 	.short	0x0000
        /*0054*/ 	.byte	0x00, 0xf5, 0x21, 0x00


	//----- nvinfo : EIATTR_SPARSE_MMA_MASK
	.align		4
.L_57:
        /*0058*/ 	.byte	0x03, 0x50
        /*005a*/ 	.short	0x0000


	//----- nvinfo : EIATTR_MAXREG_COUNT
	.align		4
        /*005c*/ 	.byte	0x03, 0x1b
        /*005e*/ 	.short	0x00ff


	//----- nvinfo : EIATTR_MERCURY_ISA_VERSION
	.align		4
        /*0060*/ 	.byte	0x03, 0x5f
        /*0062*/ 	.short	0x0101


	//----- nvinfo : EIATTR_VRC_CTA_INIT_COUNT
	.align		4
        /*0064*/ 	.byte	0x02, 0x4a
	.zero		1
	.zero		1


	//----- nvinfo : EIATTR_EXIT_INSTR_OFFSETS
	.align		4
        /*0068*/ 	.byte	0x04, 0x1c
        /*006a*/ 	.short	(.L_59 - .L_58)


	//   ....[0]....
.L_58:
        /*006c*/ 	.word	0x00002ec0


	//   ....[1]....
        /*0070*/ 	.word	0x00003720


	//----- nvinfo : EIATTR_CRS_STACK_SIZE
	.align		4
.L_59:
        /*0074*/ 	.byte	0x04, 0x1e
        /*0076*/ 	.short	(.L_61 - .L_60)
.L_60:
        /*0078*/ 	.word	0x00000000


	//----- nvinfo : EIATTR_CBANK_PARAM_SIZE
	.align		4
.L_61:
        /*007c*/ 	.byte	0x03, 0x19
        /*007e*/ 	.short	0x0028


	//----- nvinfo : EIATTR_PARAM_CBANK
	.align		4
        /*0080*/ 	.byte	0x04, 0x0a
        /*0082*/ 	.short	(.L_63 - .L_62)
	.align		4
.L_62:
        /*0084*/ 	.word	index@(.nv.constant0._Z52calculateProbabilityDistribution_Float_processKernelPKdPdidd)
        /*0088*/ 	.short	0x0380
        /*008a*/ 	.short	0x0028


	//----- nvinfo : EIATTR_SW_WAR
	.align		4
.L_63:
        /*008c*/ 	.byte	0x04, 0x36
        /*008e*/ 	.short	(.L_65 - .L_64)
.L_64:
        /*0090*/ 	.word	0x00000008
.L_65:


//--------------------- .nv.callgraph             --------------------------
	.section	.nv.callgraph,"",@"SHT_CUDA_CALLGRAPH"
	.align	4
	.sectionentsize	8
	.align		4
        /*0000*/ 	.word	0x00000000
	.align		4
        /*0004*/ 	.word	0xffffffff
	.align		4
        /*0008*/ 	.word	0x00000000
	.align		4
        /*000c*/ 	.word	0xfffffffe
	.align		4
        /*0010*/ 	.word	0x00000000
	.align		4
        /*0014*/ 	.word	0xfffffffd
	.align		4
        /*0018*/ 	.word	0x00000000
	.align		4
        /*001c*/ 	.word	0xfffffffc


//--------------------- .text._Z36calculateEpsilon_Float_processKernelPdS_idddd --------------------------
	.section	.text._Z36calculateEpsilon_Float_processKernelPdS_idddd,"ax",@progbits
	.align	128
        .global         _Z36calculateEpsilon_Float_processKernelPdS_idddd
        .type           _Z36calculateEpsilon_Float_processKernelPdS_idddd,@function
        .size           _Z36calculateEpsilon_Float_processKernelPdS_idddd,(.L_x_92 - _Z36calculateEpsilon_Float_processKernelPdS_idddd)
        .other          _Z36calculateEpsilon_Float_processKernelPdS_idddd,@"STO_CUDA_ENTRY STV_DEFAULT"
_Z36calculateEpsilon_Float_processKernelPdS_idddd:
.text._Z36calculateEpsilon_Float_processKernelPdS_idddd:
[----:B------:R-:W0:Y:S01]  /*0000*/  LDC R1, c[0x0][0x37c] ;  /* 0x0000df00ff017b82 */ /* 0x000e220000000800 */
[----:B------:R-:W1:Y:S07]  /*0010*/  S2R R2, SR_TID.X ;  /* 0x0000000000027919 */ /* 0x000e6e0000002100 */
[----:B------:R-:W1:Y:S01]  /*0020*/  S2UR UR14, SR_CTAID.X ;  /* 0x00000000000e79c3 */ /* 0x000e620000002500 */
[----:B0-----:R-:W-:-:S05]  /*0030*/  VIADD R1, R1, 0xffffe0c0 ;  /* 0xffffe0c001017836 */ /* 0x001fca0000000000 */
[C---:B------:R-:W-:Y:S02]  /*0040*/  R2UR UR20, R1.reuse ;  /* 0x00000000011472ca */ /* 0x040fe400000e0000 */
[----:B------:R-:W-:Y:S02]  /*0050*/  R2UR UR15, R1 ;  /* 0x00000000010f72ca */ /* 0x000fe400000e0000 */
[----:B-1----:R-:W-:-:S13]  /*0060*/  ISETP.GT.U32.AND P0, PT, R2, UR14, PT ;  /* 0x0000000e02007c0c */ /* 0x002fda000bf04070 */
[----:B------:R-:W-:Y:S05]  /*0070*/  @!P0 EXIT ;  /* 0x000000000000894d */ /* 0x000fea0003800000 */
[----:B------:R-:W0:Y:S01]  /*0080*/  LDCU UR4, c[0x0][0x390] ;  /* 0x00007200ff0477ac */ /* 0x000e220008000800 */
[----:B------:R-:W-:Y:S01]  /*0090*/  CS2R R12, SRZ ;  /* 0x00000000000c7805 */ /* 0x000fe2000001ff00 */
[----:B------:R-:W1:Y:S01]  /*00a0*/  LDCU.64 UR10, c[0x0][0x358] ;  /* 0x00006b00ff0a77ac */ /* 0x000e620008000a00 */
[----:B0-----:R-:W-:-:S09]  /*00b0*/  UISETP.GE.AND UP0, UPT, UR4, 0x1, UPT ;  /* 0x000000010400788c */ /* 0x001fd2000bf06270 */
[----:B-1----:R-:W-:Y:S05]  /*00c0*/  BRA.U !UP0, `(.L_x_0) ;  /* 0x0000002d088c7547 */ /* 0x002fea000b800000 */
[----:B------:R-:W0:Y:S01]  /*00d0*/  LDCU.64 UR6, c[0x0][0x380] ;  /* 0x00007000ff0677ac */ /* 0x000e220008000a00 */
[----:B------:R-:W-:Y:S01]  /*00e0*/  CS2R R12, SRZ ;  /* 0x00000000000c7805 */ /* 0x000fe2000001ff00 */
[----:B------:R-:W1:Y:S01]  /*00f0*/  LDCU UR4, c[0x0][0x2f8] ;  /* 0x00005f00ff0477ac */ /* 0x000e620008000800 */
[----:B0-----:R-:W-:Y:S02]  /*0100*/  UIADD3 UR6, UP0, UPT, UR6, 0x10, URZ ;  /* 0x0000001006067890 */ /* 0x001fe4000ff1e0ff */
[----:B-1----:R-:W-:Y:S02]  /*0110*/  UIADD3 UR8, UPT, UPT, UR20, UR4, URZ ;  /* 0x0000000414087290 */ /* 0x002fe4000fffe0ff */
[----:B------:R-:W-:Y:S01]  /*0120*/  UIADD3.X UR7, UPT, UPT, URZ, UR7, URZ, UP0, !UPT ;  /* 0x00000007ff077290 */ /* 0x000fe200087fe4ff */
[----:B------:R-:W-:-:S11]  /*0130*/  UMOV UR4, URZ ;  /* 0x000000ff00047c82 */ /* 0x000fd60008000000 */
.L_x_20:
[----:B------:R-:W0:Y:S01]  /*0140*/  LDCU UR12, c[0x0][0x390] ;  /* 0x00007200ff0c77ac */ /* 0x000e220008000800 */
[----:B------:R-:W-:Y:S02]  /*0150*/  IMAD.U32 R0, RZ, RZ, UR4 ;  /* 0x00000004ff007e24 */ /* 0x000fe4000f8e00ff */
[----:B------:R-:W-:Y:S01]  /*0160*/  HFMA2 R9, -RZ, RZ, 0, 4.76837158203125e-07 ;  /* 0x00000008ff097431 */ /* 0x000fe200000001ff */
[----:B------:R-:W-:Y:S01]  /*0170*/  CS2R R10, SRZ ;  /* 0x00000000000a7805 */ /* 0x000fe2000001ff00 */
[----:B------:R-:W-:Y:S02]  /*0180*/  VIADD R0, R0, 0x1 ;  /* 0x0000000100007836 */ /* 0x000fe40000000000 */
[----:B0-----:R-:W-:Y:S01]  /*0190*/  IMAD.U32 R3, RZ, RZ, UR12 ;  /* 0x0000000cff037e24 */ /* 0x001fe2000f8e00ff */
[----:B------:R-:W-:Y:S02]  /*01a0*/  UIMAD UR5, UR14, UR12, UR4 ;  /* 0x0000000c0e0572a4 */ /* 0x000fe4000f8e0204 */
[----:B------:R-:W-:Y:S01]  /*01b0*/  ISETP.NE.AND P1, PT, R0, UR12, PT ;  /* 0x0000000c00007c0c */ /* 0x000fe2000bf25270 */
[----:B------:R-:W-:Y:S01]  /*01c0*/  IMAD R4, R2, R3, UR4 ;  /* 0x0000000402047e24 */ /* 0x000fe2000f8e0203 */
[----:B------:R-:W-:Y:S01]  /*01d0*/  R2UR UR4, R0 ;  /* 0x00000000000472ca */ /* 0x000fe200000e0000 */
[----:B------:R-:W-:-:S02]  /*01e0*/  UIMAD UR9, UR5, 0x3e8, URZ ;  /* 0x000003e8050978a4 */ /* 0x000fc4000f8e02ff */
[----:B------:R-:W-:Y:S01]  /*01f0*/  IMAD R4, R4, 0x3e8, RZ ;  /* 0x000003e804047824 */ /* 0x000fe200078e02ff */
[----:B------:R-:W-:Y:S01]  /*0200*/  UMOV UR5, URZ ;  /* 0x000000ff00057c82 */ /* 0x000fe20008000000 */
[----:B------:R-:W-:Y:S02]  /*0210*/  UIMAD.WIDE.U32 UR16, UR9, 0x8, UR6 ;  /* 0x00000008091078a5 */ /* 0x000fe4000f8e0006 */
[----:B------:R-:W-:-:S10]  /*0220*/  IMAD.WIDE.U32 R8, R4, R9, UR6 ;  /* 0x0000000604087e25 */ /* 0x000fd4000f8e0009 */
.L_x_3:
[----:B------:R-:W-:Y:S02]  /*0230*/  UIMAD.WIDE.U32 UR12, UR5, 0x8, UR16 ;  /* 0x00000008050c78a5 */ /* 0x000fe4000f8e0010 */
[----:B------:R-:W-:-:S04]  /*0240*/  IMAD.U32 R7, RZ, RZ, UR5 ;  /* 0x00000005ff077e24 */ /* 0x000fc8000f8e00ff */
[----:B------:R-:W-:Y:S01]  /*0250*/  IMAD.WIDE.U32 R6, R7, 0x8, R8 ;  /* 0x0000000807067825 */ /* 0x000fe200078e0008 */
[----:B------:R-:W-:-:S03]  /*0260*/  MOV R27, UR13 ;  /* 0x0000000d001b7c02 */ /* 0x000fc60008000f00 */
[----:B------:R-:W-:Y:S01]  /*0270*/  IMAD.U32 R30, RZ, RZ, UR12 ;  /* 0x0000000cff1e7e24 */ /* 0x000fe2000f8e00ff */
[----:B------:R-:W2:Y:S01]  /*0280*/  LDG.E.64 R24, desc[UR10][R6.64+-0x10] ;  /* 0xfffff00a06187981 */ /* 0x000ea2000c1e1b00 */
[----:B------:R-:W-:Y:S02]  /*0290*/  IMAD.U32 R31, RZ, RZ, UR13 ;  /* 0x0000000dff1f7e24 */ /* 0x000fe4000f8e00ff */
[----:B------:R-:W-:Y:S01]  /*02a0*/  IMAD.U32 R26, RZ, RZ, UR12 ;  /* 0x0000000cff1a7e24 */ /* 0x000fe2000f8e00ff */
[----:B------:R-:W3:Y:S04]  /*02b0*/  LDG.E.64 R28, desc[UR10][R6.64+-0x8] ;  /* 0xfffff80a061c7981 */ /* 0x000ee8000c1e1b00 */
[----:B------:R-:W2:Y:S04]  /*02c0*/  LDG.E.64 R22, desc[UR10][R30.64+-0x10] ;  /* 0xfffff00a1e167981 */ /* 0x000ea8000c1e1b00 */
[----:B------:R-:W3:Y:S01]  /*02d0*/  LDG.E.64 R26, desc[UR10][R26.64+-0x8] ;  /* 0xfffff80a1a1a7981 */ /* 0x000ee2000c1e1b00 */
[----:B------:R-:W-:-:S02]  /*02e0*/  IMAD.U32 R20, RZ, RZ, UR12 ;  /* 0x0000000cff147e24 */ /* 0x000fc4000f8e00ff */
[----:B------:R-:W-:Y:S01]  /*02f0*/  IMAD.U32 R21, RZ, RZ, UR13 ;  /* 0x0000000dff157e24 */ /* 0x000fe2000f8e00ff */
[----:B------:R-:W4:Y:S01]  /*0300*/  LDG.E.64 R18, desc[UR10][R6.64] ;  /* 0x0000000a06127981 */ /* 0x000f22000c1e1b00 */
[----:B------:R-:W-:Y:S02]  /*0310*/  IMAD.U32 R14, RZ, RZ, UR12 ;  /* 0x0000000cff0e7e24 */ /* 0x000fe4000f8e00ff */
[----:B------:R-:W-:Y:S01]  /*0320*/  IMAD.U32 R15, RZ, RZ, UR13 ;  /* 0x0000000dff0f7e24 */ /* 0x000fe2000f8e00ff */
[----:B------:R-:W5:Y:S04]  /*0330*/  LDG.E.64 R16, desc[UR10][R6.64+0x8] ;  /* 0x0000080a06107981 */ /* 0x000f68000c1e1b00 */
[----:B------:R-:W4:Y:S04]  /*0340*/  LDG.E.64 R20, desc[UR10][R20.64] ;  /* 0x0000000a14147981 */ /* 0x000f28000c1e1b00 */
[----:B------:R-:W5:Y:S01]  /*0350*/  LDG.E.64 R14, desc[UR10][R14.64+0x8] ;  /* 0x0000080a0e0e7981 */ /* 0x000f62000c1e1b00 */
[----:B--2---:R-:W-:Y:S01]  /*0360*/  DADD R22, R22, -R24 ;  /* 0x0000000016167229 */ /* 0x004fe20000000818 */
[----:B------:R-:W-:Y:S01]  /*0370*/  MOV R24, UR12 ;  /* 0x0000000c00187c02 */ /* 0x000fe20008000f00 */
[----:B------:R-:W-:Y:S01]  /*0380*/  IMAD.U32 R25, RZ, RZ, UR13 ;  /* 0x0000000dff197e24 */ /* 0x000fe2000f8e00ff */
[----:B---3--:R-:W-:-:S05]  /*0390*/  DADD R28, R26, -R28 ;  /* 0x000000001a1c7229 */ /* 0x008fca000000081c */
[----:B------:R-:W-:Y:S01]  /*03a0*/  DADD R26, RZ, R22 ;  /* 0x00000000ff1a7229 */ /* 0x000fe20000000016 */
[----:B------:R-:W2:Y:S04]  /*03b0*/  LDG.E.64 R24, desc[UR10][R24.64+0x10] ;  /* 0x0000100a18187981 */ /* 0x000ea8000c1e1b00 */
[----:B------:R-:W2:Y:S03]  /*03c0*/  LDG.E.64 R22, desc[UR10][R6.64+0x10] ;  /* 0x0000100a06167981 */ /* 0x000ea6000c1e1b00 */
[----:B------:R-:W-:Y:S02]  /*03d0*/  DADD R26, R26, R28 ;  /* 0x000000001a1a7229 */ /* 0x000fe4000000001c */
[----:B----4-:R-:W-:Y:S01]  /*03e0*/  DADD R28, R20, -R18 ;  /* 0x00000000141c7229 */ /* 0x010fe20000000812 */
[----:B------:R-:W3:Y:S04]  /*03f0*/  LDG.E.64 R20, desc[UR10][R30.64+0x18] ;  /* 0x0000180a1e147981 */ /* 0x000ee8000c1e1b00 */
[----:B------:R-:W3:Y:S01]  /*0400*/  LDG.E.64 R18, desc[UR10][R6.64+0x18] ;  /* 0x0000180a06127981 */ /* 0x000ee2000c1e1b00 */
[----:B------:R-:W-:-:S02]  /*0410*/  IMAD.U32 R32, RZ, RZ, UR12 ;  /* 0x0000000cff207e24 */ /* 0x000fc4000f8e00ff */
[----:B------:R-:W-:Y:S01]  /*0420*/  IMAD.U32 R33, RZ, RZ, UR13 ;  /* 0x0000000dff217e24 */ /* 0x000fe2000f8e00ff */
[----:B------:R-:W-:Y:S02]  /*0430*/  DADD R26, R26, R28 ;  /* 0x000000001a1a7229 */ /* 0x000fe4000000001c */
[----:B-----5:R-:W-:Y:S02]  /*0440*/  DADD R28, R14, -R16 ;  /* 0x000000000e1c7229 */ /* 0x020fe40000000810 */
[----:B------:R-:W4:Y:S04]  /*0450*/  LDG.E.64 R14, desc[UR10][R32.64+0x20] ;  /* 0x0000200a200e7981 */ /* 0x000f28000c1e1b00 */
[----:B------:R-:W4:Y:S01]  /*0460*/  LDG.E.64 R16, desc[UR10][R6.64+0x20] ;  /* 0x0000200a06107981 */ /* 0x000f22000c1e1b00 */
[----:B------:R-:W-:Y:S01]  /*0470*/  IMAD.U32 R34, RZ, RZ, UR12 ;  /* 0x0000000cff227e24 */ /* 0x000fe2000f8e00ff */
[----:B------:R-:W-:Y:S01]  /*0480*/  MOV R35, UR13 ;  /* 0x0000000d00237c02 */ /* 0x000fe20008000f00 */
[----:B------:R-:W-:-:S02]  /*0490*/  DADD R26, R26, R28 ;  /* 0x000000001a1a7229 */ /* 0x000fc4000000001c */
[----:B--2---:R-:W-:Y:S02]  /*04a0*/  DADD R28, R24, -R22 ;  /* 0x00000000181c7229 */ /* 0x004fe40000000816 */
[----:B------:R-:W2:Y:S04]  /*04b0*/  LDG.E.64 R24, desc[UR10][R34.64+0x28] ;  /* 0x0000280a22187981 */ /* 0x000ea8000c1e1b00 */
[----:B------:R-:W2:Y:S02]  /*04c0*/  LDG.E.64 R22, desc[UR10][R6.64+0x28] ;  /* 0x0000280a06167981 */ /* 0x000ea4000c1e1b00 */
[----:B------:R-:W-:Y:S02]  /*04d0*/  DADD R26, R26, R28 ;  /* 0x000000001a1a7229 */ /* 0x000fe4000000001c */
[----:B---3--:R-:W-:Y:S01]  /*04e0*/  DADD R28, R20, -R18 ;  /* 0x00000000141c7229 */ /* 0x008fe20000000812 */
[----:B------:R-:W3:Y:S04]  /*04f0*/  LDG.E.64 R20, desc[UR10][R30.64+0x30] ;  /* 0x0000300a1e147981 */ /* 0x000ee8000c1e1b00 */
[----:B------:R-:W3:Y:S03]  /*0500*/  LDG.E.64 R18, desc[UR10][R6.64+0x30] ;  /* 0x0000300a06127981 */ /* 0x000ee6000c1e1b00 */
[----:B------:R-:W-:-:S02]  /*0510*/  DADD R26, R26, R28 ;  /* 0x000000001a1a7229 */ /* 0x000fc4000000001c */
[----:B----4-:R-:W-:Y:S01]  /*0520*/  DADD R28, R14, -R16 ;  /* 0x000000000e1c7229 */ /* 0x010fe20000000810 */
[----:B------:R-:W4:Y:S04]  /*0530*/  LDG.E.64 R14, desc[UR10][R32.64+0x38] ;  /* 0x0000380a200e7981 */ /* 0x000f28000c1e1b00 */
[----:B------:R-:W4:Y:S03]  /*0540*/  LDG.E.64 R16, desc[UR10][R6.64+0x38] ;  /* 0x0000380a06107981 */ /* 0x000f26000c1e1b00 */
[----:B------:R-:W-:Y:S02]  /*0550*/  DADD R26, R26, R28 ;  /* 0x000000001a1a7229 */ /* 0x000fe4000000001c */
[----:B--2---:R-:W-:Y:S01]  /*0560*/  DADD R28, R24, -R22 ;  /* 0x00000000181c7229 */ /* 0x004fe20000000816 */
[----:B------:R-:W2:Y:S04]  /*0570*/  LDG.E.64 R24, desc[UR10][R34.64+0x40] ;  /* 0x0000400a22187981 */ /* 0x000ea8000c1e1b00 */
[----:B------:R-:W2:Y:S03]  /*0580*/  LDG.E.64 R22, desc[UR10][R6.64+0x40] ;  /* 0x0000400a06167981 */ /* 0x000ea6000c1e1b00 */
[----:B------:R-:W-:-:S02]  /*0590*/  DADD R26, R26, R28 ;  /* 0x000000001a1a7229 */ /* 0x000fc4000000001c */
[----:B---3--:R-:W-:Y:S01]  /*05a0*/  DADD R28, R20, -R18 ;  /* 0x00000000141c7229 */ /* 0x008fe20000000812 */
[----:B------:R-:W3:Y:S04]  /*05b0*/  LDG.E.64 R20, desc[UR10][R30.64+0x48] ;  /* 0x0000480a1e147981 */ /* 0x000ee8000c1e1b00 */
[----:B------:R-:W3:Y:S03]  /*05c0*/  LDG.E.64 R18, desc[UR10][R6.64+0x48] ;  /* 0x0000480a06127981 */ /* 0x000ee6000c1e1b00 */
[----:B------:R-:W-:Y:S02]  /*05d0*/  DADD R26, R26, R28 ;  /* 0x000000001a1a7229 */ /* 0x000fe4000000001c */
[----:B----4-:R-:W-:Y:S01]  /*05e0*/  DADD R28, R14, -R16 ;  /* 0x000000000e1c7229 */ /* 0x010fe20000000810 */
[----:B------:R-:W4:Y:S04]  /*05f0*/  LDG.E.64 R14, desc[UR10][R32.64+0x50] ;  /* 0x0000500a200e7981 */ /* 0x000f28000c1e1b00 */
[----:B------:R-:W4:Y:S03]  /*0600*/  LDG.E.64 R16, desc[UR10][R6.64+0x50] ;  /* 0x0000500a06107981 */ /* 0x000f26000c1e1b00 */
[----:B------:R-:W-:-:S02]  /*0610*/  DADD R26, R26, R28 ;  /* 0x000000001a1a7229 */ /* 0x000fc4000000001c */
[----:B--2---:R-:W-:Y:S01]  /*0620*/  DADD R28, R24, -R22 ;  /* 0x00000000181c7229 */ /* 0x004fe20000000816 */
[----:B------:R-:W2:Y:S04]  /*0630*/  LDG.E.64 R24, desc[UR10][R34.64+0x58] ;  /* 0x0000580a22187981 */ /* 0x000ea8000c1e1b00 */
[----:B------:R-:W2:Y:S03]  /*0640*/  LDG.E.64 R22, desc[UR10][R6.64+0x58] ;  /* 0x0000580a06167981 */ /* 0x000ea6000c1e1b00 */
        /* <DEDUP_REMOVED lines=314> */
[----:B------:R0:W3:Y:S04]  /*19f0*/  LDG.E.64 R20, desc[UR10][R30.64+0x2d0] ;  /* 0x0002d00a1e147981 */ /* 0x0000e8000c1e1b00 */
        /* <DEDUP_REMOVED lines=9> */
[----:B0-----:R-:W-:Y:S01]  /*1a90*/  DADD R30, R26, R28 ;  /* 0x000000001a1e7229 */ /* 0x001fe2000000001c */
[----:B------:R-:W-:Y:S01]  /*1aa0*/  IMAD.U32 R28, RZ, RZ, UR12 ;  /* 0x0000000cff1c7e24 */ /* 0x000fe2000f8e00ff */
[----:B------:R-:W5:Y:S01]  /*1ab0*/  LDG.E.64 R26, desc[UR10][R6.64+0x2e8] ;  /* 0x0002e80a061a7981 */ /* 0x000f62000c1e1b00 */
[----:B------:R-:W-:-:S06]  /*1ac0*/  IMAD.U32 R29, RZ, RZ, UR13 ;  /* 0x0000000dff1d7e24 */ /* 0x000fcc000f8e00ff */
[----:B------:R-:W5:Y:S01]  /*1ad0*/  LDG.E.64 R28, desc[UR10][R28.64+0x2e8] ;  /* 0x0002e80a1c1c7981 */ /* 0x000f62000c1e1b00 */
[----:B---3--:R-:W-:Y:S02]  /*1ae0*/  DADD R18, R20, -R18 ;  /* 0x0000000014127229 */ /* 0x008fe40000000812 */
[----:B----4-:R-:W-:Y:S01]  /*1af0*/  DADD R14, R14, -R16 ;  /* 0x000000000e0e7229 */ /* 0x010fe20000000810 */
[----:B------:R-:W3:Y:S05]  /*1b00*/  LDG.E.64 R16, desc[UR10][R32.64+0x2f0] ;  /* 0x0002f00a20107981 */ /* 0x000eea000c1e1b00 */
[----:B------:R-:W-:Y:S02]  /*1b10*/  DADD R30, R30, R18 ;  /* 0x000000001e1e7229 */ /* 0x000fe40000000012 */
[----:B------:R-:W3:Y:S01]  /*1b20*/  LDG.E.64 R18, desc[UR10][R6.64+0x2f0] ;  /* 0x0002f00a06127981 */ /* 0x000ee2000c1e1b00 */
[----:B------:R-:W-:-:S02]  /*1b30*/  IMAD.U32 R20, RZ, RZ, UR12 ;  /* 0x0000000cff147e24 */ /* 0x000fc4000f8e00ff */
[----:B------:R-:W-:-:S03]  /*1b40*/  IMAD.U32 R21, RZ, RZ, UR13 ;  /* 0x0000000dff157e24 */ /* 0x000fc6000f8e00ff */
[----:B------:R-:W-:Y:S01]  /*1b50*/  DADD R30, R30, R14 ;  /* 0x000000001e1e7229 */ /* 0x000fe2000000000e */
[----:B------:R-:W4:Y:S04]  /*1b60*/  LDG.E.64 R14, desc[UR10][R6.64+0x2f8] ;  /* 0x0002f80a060e7981 */ /* 0x000f28000c1e1b00 */
[----:B------:R-:W4:Y:S01]  /*1b70*/  LDG.E.64 R20, desc[UR10][R20.64+0x2f8] ;  /* 0x0002f80a14147981 */ /* 0x000f22000c1e1b00 */
[----:B--2---:R-:W-:Y:S01]  /*1b80*/  DADD R22, R24, -R22 ;  /* 0x0000000018167229 */ /* 0x004fe20000000816 */
[----:B------:R-:W-:Y:S01]  /*1b90*/  MOV R24, UR12 ;  /* 0x0000000c00187c02 */ /* 0x000fe20008000f00 */
[----:B------:R-:W-:-:S06]  /*1ba0*/  IMAD.U32 R25, RZ, RZ, UR13 ;  /* 0x0000000dff197e24 */ /* 0x000fcc000f8e00ff */
[----:B------:R-:W-:Y:S01]  /*1bb0*/  DADD R30, R30, R22 ;  /* 0x000000001e1e7229 */ /* 0x000fe20000000016 */
[----:B------:R-:W2:Y:S01]  /*1bc0*/  LDG.E.64 R24, desc[UR10][R24.64+0x300] ;  /* 0x0003000a18187981 */ /* 0x000ea2000c1e1b00 */
[----:B-----5:R-:W-:-:S03]  /*1bd0*/  DADD R26, R28, -R26 ;  /* 0x000000001c1a7229 */ /* 0x020fc6000000081a */
[----:B------:R-:W2:Y:S01]  /*1be0*/  LDG.E.64 R22, desc[UR10][R6.64+0x300] ;  /* 0x0003000a06167981 */ /* 0x000ea2000c1e1b00 */
[----:B------:R-:W-:Y:S02]  /*1bf0*/  IMAD.U32 R28, RZ, RZ, UR12 ;  /* 0x0000000cff1c7e24 */ /* 0x000fe4000f8e00ff */
[----:B------:R-:W-:Y:S02]  /*1c00*/  IMAD.U32 R29, RZ, RZ, UR13 ;  /* 0x0000000dff1d7e24 */ /* 0x000fe4000f8e00ff */
[----:B------:R-:W-:Y:S02]  /*1c10*/  DADD R30, R30, R26 ;  /* 0x000000001e1e7229 */ /* 0x000fe4000000001a */
[----:B------:R-:W5:Y:S04]  /*1c20*/  LDG.E.64 R26, desc[UR10][R6.64+0x308] ;  /* 0x0003080a061a7981 */ /* 0x000f68000c1e1b00 */
[----:B------:R-:W5:Y:S01]  /*1c30*/  LDG.E.64 R28, desc[UR10][R28.64+0x308] ;  /* 0x0003080a1c1c7981 */ /* 0x000f62000c1e1b00 */
[----:B---3--:R-:W-:Y:S01]  /*1c40*/  DADD R16, R16, -R18 ;  /* 0x0000000010107229 */ /* 0x008fe20000000812 */
[----:B------:R-:W0:Y:S01]  /*1c50*/  MUFU.RCP64H R19, 100 ;  /* 0x4059000000137908 */ /* 0x000e220000001800 */
[----:B------:R-:W-:-:S06]  /*1c60*/  IMAD.MOV.U32 R18, RZ, RZ, 0x1 ;  /* 0x00000001ff127424 */ /* 0x000fcc00078e00ff */
[----:B------:R-:W-:Y:S01]  /*1c70*/  DADD R30, R16, R30 ;  /* 0x00000000101e7229 */ /* 0x000fe2000000001e */
[----:B------:R-:W-:Y:S01]  /*1c80*/  IMAD.MOV.U32 R16, RZ, RZ, 0x0 ;  /* 0x00000000ff107424 */ /* 0x000fe200078e00ff */
[----:B------:R-:W-:Y:S01]  /*1c90*/  MOV R17, 0x40590000 ;  /* 0x4059000000117802 */ /* 0x000fe20000000f00 */
[----:B----4-:R-:W-:-:S05]  /*1ca0*/  DADD R14, R20, -R14 ;  /* 0x00000000140e7229 */ /* 0x010fca000000080e */
[----:B0-----:R-:W-:-:S08]  /*1cb0*/  DFMA R20, R18, -R16, 1 ;  /* 0x3ff000001214742b */ /* 0x001fd00000000810 */
[----:B------:R-:W-:Y:S02]  /*1cc0*/  DFMA R20, R20, R20, R20 ;  /* 0x000000141414722b */ /* 0x000fe40000000014 */
[----:B------:R-:W-:-:S06]  /*1cd0*/  DADD R14, R30, R14 ;  /* 0x000000001e0e7229 */ /* 0x000fcc000000000e */
[----:B------:R-:W-:-:S08]  /*1ce0*/  DFMA R20, R18, R20, R18 ;  /* 0x000000141214722b */ /* 0x000fd00000000012 */
[----:B------:R-:W-:-:S08]  /*1cf0*/  DFMA R16, R20, -R16, 1 ;  /* 0x3ff000001410742b */ /* 0x000fd00000000810 */
[----:B------:R-:W-:Y:S01]  /*1d00*/  DFMA R16, R20, R16, R20 ;  /* 0x000000101410722b */ /* 0x000fe20000000014 */
[----:B------:R-:W-:-:S04]  /*1d10*/  IMAD.U32 R0, RZ, RZ, UR5 ;  /* 0x00000005ff007e24 */ /* 0x000fc8000f8e00ff */
[----:B------:R-:W-:Y:S01]  /*1d20*/  VIADD R0, R0, 0x64 ;  /* 0x0000006400007836 */ /* 0x000fe20000000000 */
[----:B------:R-:W-:Y:S04]  /*1d30*/  BSSY.RECONVERGENT B0, `(.L_x_1) ;  /* 0x0000016000007945 */ /* 0x000fe80003800200 */
[C---:B------:R-:W-:Y:S02]  /*1d40*/  R2UR UR5, R0.reuse ;  /* 0x00000000000572ca */ /* 0x040fe400000e0000 */
[----:B------:R-:W-:Y:S01]  /*1d50*/  ISETP.GE.U32.AND P2, PT, R0, 0x385, PT ;  /* 0x000003850000780c */ /* 0x000fe20003f46070 */
[----:B--2---:R-:W-:-:S08]  /*1d60*/  DADD R22, R24, -R22 ;  /* 0x0000000018167229 */ /* 0x004fd00000000816 */
[----:B------:R-:W-:Y:S02]  /*1d70*/  DADD R14, R14, R22 ;  /* 0x000000000e0e7229 */ /* 0x000fe40000000016 */
[----:B-----5:R-:W-:-:S08]  /*1d80*/  DADD R26, R28, -R26 ;  /* 0x000000001c1a7229 */ /* 0x020fd0000000081a */
[----:B------:R-:W-:-:S08]  /*1d90*/  DADD R26, R14, R26 ;  /* 0x000000000e1a7229 */ /* 0x000fd0000000001a */
[----:B------:R-:W-:-:S08]  /*1da0*/  DMUL R6, R26, R16 ;  /* 0x000000101a067228 */ /* 0x000fd00000000000 */
[----:B------:R-:W-:-:S08]  /*1db0*/  DFMA R14, R6, -100, R26 ;  /* 0xc0590000060e782b */ /* 0x000fd0000000001a */
[----:B------:R-:W-:Y:S01]  /*1dc0*/  DFMA R6, R16, R14, R6 ;  /* 0x0000000e1006722b */ /* 0x000fe20000000006 */
[----:B------:R-:W-:-:S09]  /*1dd0*/  FSETP.GEU.AND P3, PT, |R27|, 6.5827683646048100446e-37, PT ;  /* 0x036000001b00780b */ /* 0x000fd20003f6e200 */
[----:B------:R-:W-:-:S05]  /*1de0*/  FFMA R3, RZ, 3.390625, R7 ;  /* 0x40590000ff037823 */ /* 0x000fca0000000007 */
[----:B------:R-:W-:-:S13]  /*1df0*/  FSETP.GT.AND P0, PT, |R3|, 1.469367938527859385e-39, PT ;  /* 0x001000000300780b */ /* 0x000fda0003f04200 */
[----:B------:R-:W-:Y:S05]  /*1e00*/  @P0 BRA P3, `(.L_x_2) ;  /* 0x0000000000200947 */ /* 0x000fea0001800000 */
[----:B------:R-:W-:Y:S01]  /*1e10*/  IMAD.MOV.U32 R14, RZ, RZ, R26 ;  /* 0x000000ffff0e7224 */ /* 0x000fe200078e001a */
[----:B------:R-:W-:Y:S01]  /*1e20*/  MOV R15, R27 ;  /* 0x0000001b000f7202 */ /* 0x000fe20000000f00 */
[----:B------:R-:W-:Y:S01]  /*1e30*/  IMAD.MOV.U32 R18, RZ, RZ, RZ ;  /* 0x000000ffff127224 */ /* 0x000fe200078e00ff */
[----:B------:R-:W-:Y:S01]  /*1e40*/  MOV R0, 0x1e70 ;  /* 0x00001e7000007802 */ /* 0x000fe20000000f00 */
[----:B------:R-:W-:-:S07]  /*1e50*/  IMAD.MOV.U32 R19, RZ, RZ, 0x40590000 ;  /* 0x40590000ff137424 */ /* 0x000fce00078e00ff */
[----:B------:R-:W-:Y:S05]  /*1e60*/  CALL.REL.NOINC `($__internal_0_$__cuda_sm20_div_rn_f64_full) ;  /* 0x00000018001c7944 */ /* 0x000fea0003c00000 */
[----:B------:R-:W-:Y:S02]  /*1e70*/  IMAD.MOV.U32 R6, RZ, RZ, R5 ;  /* 0x000000ffff067224 */ /* 0x000fe400078e0005 */
[----:B------:R-:W-:-:S07]  /*1e80*/  IMAD.MOV.U32 R7, RZ, RZ, R14 ;  /* 0x000000ffff077224 */ /* 0x000fce00078e000e */
.L_x_2:
[----:B------:R-:W-:Y:S05]  /*1e90*/  BSYNC.RECONVERGENT B0 ;  /* 0x0000000000007941 */ /* 0x000fea0003800200 */
.L_x_1:
[----:B------:R-:W-:Y:S02]  /*1ea0*/  DADD R14, -RZ, |R6| ;  /* 0x00000000ff0e7229 */ /* 0x000fe40000000506 */
[----:B------:R-:W-:-:S08]  /*1eb0*/  DSETP.GT.AND P0, PT, |R6|, R10, PT ;  /* 0x0000000a0600722a */ /* 0x000fd00003f04200 */
[----:B------:R-:W-:Y:S02]  /*1ec0*/  FSEL R10, R14, R10, P0 ;  /* 0x0000000a0e0a7208 */ /* 0x000fe40000000000 */
[----:B------:R-:W-:Y:S01]  /*1ed0*/  FSEL R11, R15, R11, P0 ;  /* 0x0000000b0f0b7208 */ /* 0x000fe20000000000 */
[----:B------:R-:W-:Y:S06]  /*1ee0*/  @!P2 BRA `(.L_x_3) ;  /* 0xffffffe000d0a947 */ /* 0x000fec000383ffff */
[----:B------:R-:W0:Y:S01]  /*1ef0*/  LDCU.64 UR12, c[0x0][0x3b0] ;  /* 0x00007600ff0c77ac */ /* 0x000e220008000a00 */
[----:B------:R-:W-:Y:S01]  /*1f00*/  BSSY.RECONVERGENT B0, `(.L_x_4) ;  /* 0x00000fe000007945 */ /* 0x000fe20003800200 */
[----:B------:R-:W1:Y:S01]  /*1f10*/  LDCU.64 UR16, c[0x0][0x3a8] ;  /* 0x00007500ff1077ac */ /* 0x000e620008000a00 */
[----:B0-----:R-:W-:-:S14]  /*1f20*/  DSETP.GT.AND P0, PT, R10, UR12, PT ;  /* 0x0000000c0a007e2a */ /* 0x001fdc000bf04000 */
[----:B-1----:R-:W-:Y:S05]  /*1f30*/  @!P0 BRA `(.L_x_5) ;  /* 0x0000000c00e88947 */ /* 0x002fea0003800000 */
[----:B------:R-:W0:Y:S01]  /*1f40*/  LDCU.64 UR12, c[0x0][0x380] ;  /* 0x00007000ff0c77ac */ /* 0x000e220008000a00 */
[----:B------:R-:W-:Y:S01]  /*1f50*/  MOV R10, UR9 ;  /* 0x00000009000a7c02 */ /* 0x000fe20008000f00 */
[----:B------:R-:W-:Y:S02]  /*1f60*/  IMAD.U32 R0, RZ, RZ, UR9 ;  /* 0x00000009ff007e24 */ /* 0x000fe4000f8e00ff */
[----:B------:R-:W-:Y:S01]  /*1f70*/  IMAD.MOV.U32 R3, RZ, RZ, RZ ;  /* 0x000000ffff037224 */ /* 0x000fe200078e00ff */
[----:B0-----:R-:W-:Y:S02]  /*1f80*/  LEA R10, P2, R10, UR12, 0x3 ;  /* 0x0000000c0a0a7c11 */ /* 0x001fe4000f8418ff */
[----:B------:R-:W-:Y:S02]  /*1f90*/  LEA R8, P0, R4, UR12, 0x3 ;  /* 0x0000000c04087c11 */ /* 0x000fe4000f8018ff */
[----:B------:R-:W-:Y:S02]  /*1fa0*/  LEA.HI.X R11, R0, UR13, RZ, 0x3, P2 ;  /* 0x0000000d000b7c11 */ /* 0x000fe400090f1cff */
[----:B------:R-:W-:-:S09]  /*1fb0*/  LEA.HI.X R9, R4, UR13, RZ, 0x3, P0 ;  /* 0x0000000d04097c11 */ /* 0x000fd200080f1cff */
.L_x_19:
[----:B------:R-:W-:-:S05]  /*1fc0*/  IMAD.WIDE.U32 R28, R3, 0x8, R10 ;  /* 0x00000008031c7825 */ /* 0x000fca00078e000a */
[----:B------:R-:W2:Y:S01]  /*1fd0*/  LDG.E.64 R14, desc[UR10][R28.64] ;  /* 0x0000000a1c0e7981 */ /* 0x000ea2000c1e1b00 */
[C---:B01----:R-:W-:Y:S01]  /*1fe0*/  LEA R4, R3.reuse, UR15, 0x3 ;  /* 0x0000000f03047c11 */ /* 0x043fe2000f8e18ff */
[----:B------:R-:W-:-:S04]  /*1ff0*/  IMAD.WIDE.U32 R30, R3, 0x8, R8 ;  /* 0x00000008031e7825 */ /* 0x000fc800078e0008 */
[----:B------:R-:W-:-:S05]  /*2000*/  VIADD R3, R3, 0x2 ;  /* 0x0000000203037836 */ /* 0x000fca0000000000 */
[----:B------:R-:W-:Y:S01]  /*2010*/  ISETP.NE.AND P2, PT, R3, 0x3e8, PT ;  /* 0x000003e80300780c */ /* 0x000fe20003f45270 */
[----:B--2---:R-:W-:-:S14]  /*2020*/  DSETP.GT.AND P0, PT, R14, UR16, PT ;  /* 0x000000100e007e2a */ /* 0x004fdc000bf04000 */
[----:B------:R-:W-:Y:S05]  /*2030*/  @!P0 BRA `(.L_x_6) ;  /* 0x0000000400bc8947 */ /* 0x000fea0003800000 */
[----:B------:R-:W2:Y:S01]  /*2040*/  LDG.E.64 R16, desc[UR10][R30.64] ;  /* 0x0000000a1e107981 */ /* 0x000ea2000c1e1b00 */
[----:B------:R-:W-:Y:S01]  /*2050*/  BSSY.RECONVERGENT B1, `(.L_x_6) ;  /* 0x000006d000017945 */ /* 0x000fe20003800200 */
[----:B--2---:R-:W-:-:S14]  /*2060*/  DSETP.GT.AND P0, PT, R16, UR16, PT ;  /* 0x0000001010007e2a */ /* 0x004fdc000bf04000 */
[----:B------:R-:W-:Y:S05]  /*2070*/  @!P0 BRA `(.L_x_7) ;  /* 0x0000000400a88947 */ /* 0x000fea0003800000 */
[----:B------:R-:W0:Y:S01]  /*2080*/  MUFU.RCP64H R7, R17 ;  /* 0x0000001100077308 */ /* 0x000e220000001800 */
[----:B------:R-:W-:Y:S01]  /*2090*/  IMAD.MOV.U32 R6, RZ, RZ, 0x1 ;  /* 0x00000001ff067424 */ /* 0x000fe200078e00ff */
[----:B------:R-:W-:Y:S01]  /*20a0*/  FSETP.GEU.AND P3, PT, |R15|, 6.5827683646048100446e-37, PT ;  /* 0x036000000f00780b */ /* 0x000fe20003f6e200 */
[----:B------:R-:W-:Y:S04]  /*20b0*/  BSSY.RECONVERGENT B2, `(.L_x_8) ;  /* 0x0000012000027945 */ /* 0x000fe80003800200 */
[----:B0-----:R-:W-:-:S08]  /*20c0*/  DFMA R18, -R16, R6, 1 ;  /* 0x3ff000001012742b */ /* 0x001fd00000000106 */
[----:B------:R-:W-:-:S08]  /*20d0*/  DFMA R18, R18, R18, R18 ;  /* 0x000000121212722b */ /* 0x000fd00000000012 */
[----:B------:R-:W-:-:S08]  /*20e0*/  DFMA R18, R6, R18, R6 ;  /* 0x000000120612722b */ /* 0x000fd00000000006 */
[----:B------:R-:W-:-:S08]  /*20f0*/  DFMA R6, -R16, R18, 1 ;  /* 0x3ff000001006742b */ /* 0x000fd00000000112 */
[----:B------:R-:W-:-:S08]  /*2100*/  DFMA R6, R18, R6, R18 ;  /* 0x000000061206722b */ /* 0x000fd00000000012 */
[----:B------:R-:W-:-:S08]  /*2110*/  DMUL R18, R14, R6 ;  /* 0x000000060e127228 */ /* 0x000fd00000000000 */
[----:B------:R-:W-:-:S08]  /*2120*/  DFMA R20, -R16, R18, R14 ;  /* 0x000000121014722b */ /* 0x000fd0000000010e */
[----:B------:R-:W-:-:S10]  /*2130*/  DFMA R6, R6, R20, R18 ;  /* 0x000000140606722b */ /* 0x000fd40000000012 */
[----:B------:R-:W-:-:S05]  /*2140*/  FFMA R0, RZ, R17, R7 ;  /* 0x00000011ff007223 */ /* 0x000fca0000000007 */
[----:B------:R-:W-:-:S13]  /*2150*/  FSETP.GT.AND P0, PT, |R0|, 1.469367938527859385e-39, PT ;  /* 0x001000000000780b */ /* 0x000fda0003f04200 */
[----:B------:R-:W-:Y:S05]  /*2160*/  @P0 BRA P3, `(.L_x_9) ;  /* 0x0000000000180947 */ /* 0x000fea0001800000 */
[----:B------:R-:W-:Y:S01]  /*2170*/  MOV R18, R16 ;  /* 0x0000001000127202 */ /* 0x000fe20000000f00 */
[----:B------:R-:W-:Y:S01]  /*2180*/  IMAD.MOV.U32 R19, RZ, RZ, R17 ;  /* 0x000000ffff137224 */ /* 0x000fe200078e0011 */
[----:B------:R-:W-:-:S07]  /*2190*/  MOV R0, 0x21b0 ;  /* 0x000021b000007802 */ /* 0x000fce0000000f00 */
[----:B------:R-:W-:Y:S05]  /*21a0*/  CALL.REL.NOINC `($__internal_0_$__cuda_sm20_div_rn_f64_full) ;  /* 0x00000014004c7944 */ /* 0x000fea0003c00000 */
[----:B------:R-:W-:Y:S02]  /*21b0*/  IMAD.MOV.U32 R6, RZ, RZ, R5 ;  /* 0x000000ffff067224 */ /* 0x000fe400078e0005 */
[----:B------:R-:W-:-:S07]  /*21c0*/  IMAD.MOV.U32 R7, RZ, RZ, R14 ;  /* 0x000000ffff077224 */ /* 0x000fce00078e000e */
.L_x_9:
[----:B------:R-:W-:Y:S05]  /*21d0*/  BSYNC.RECONVERGENT B2 ;  /* 0x0000000000027941 */ /* 0x000fea0003800200 */
.L_x_8:
[----:B------:R-:W-:Y:S01]  /*21e0*/  ISETP.GT.AND P0, PT, R7, 0xfffff, PT ;  /* 0x000fffff0700780c */ /* 0x000fe20003f04270 */
[----:B------:R-:W-:Y:S01]  /*21f0*/  IMAD.MOV.U32 R14, RZ, RZ, R6 ;  /* 0x000000ffff0e7224 */ /* 0x000fe200078e0006 */
[----:B------:R-:W-:Y:S01]  /*2200*/  MOV R15, R7 ;  /* 0x00000007000f7202 */ /* 0x000fe20000000f00 */
[----:B------:R-:W-:Y:S10]  /*2210*/  BSSY.RECONVERGENT B2, `(.L_x_10) ;  /* 0x000004e000027945 */ /* 0x000ff40003800200 */
[----:B------:R-:W-:-:S10]  /*2220*/  @!P0 DMUL R14, R14, 1.80143985094819840000e+16 ;  /* 0x435000000e0e8828 */ /* 0x000fd40000000000 */
[----:B------:R-:W-:Y:S01]  /*2230*/  @!P0 IMAD.MOV.U32 R7, RZ, RZ, R15 ;  /* 0x000000ffff078224 */ /* 0x000fe200078e000f */
[----:B------:R-:W-:-:S03]  /*2240*/  @!P0 MOV R6, R14 ;  /* 0x0000000e00068202 */ /* 0x000fc60000000f00 */
[----:B------:R-:W-:-:S05]  /*2250*/  VIADD R0, R7, 0xffffffff ;  /* 0xffffffff07007836 */ /* 0x000fca0000000000 */
[----:B------:R-:W-:Y:S01]  /*2260*/  ISETP.GT.U32.AND P3, PT, R0, 0x7feffffe, PT ;  /* 0x7feffffe0000780c */ /* 0x000fe20003f64070 */
[----:B------:R-:W-:Y:S02]  /*2270*/  IMAD.MOV.U32 R0, RZ, RZ, -0x3ff ;  /* 0xfffffc01ff007424 */ /* 0x000fe400078e00ff */
[----:B------:R-:W-:-:S10]  /*2280*/  @!P0 IMAD.MOV.U32 R0, RZ, RZ, -0x435 ;  /* 0xfffffbcbff008424 */ /* 0x000fd400078e00ff */
[----:B------:R-:W-:Y:S05]  /*2290*/  @P3 BRA `(.L_x_11) ;  /* 0x0000000000fc3947 */ /* 0x000fea0003800000 */
[----:B------:R-:W-:Y:S01]  /*22a0*/  LOP3.LUT R5, R7, 0xfffff, RZ, 0xc0, !PT ;  /* 0x000fffff07057812 */ /* 0x000fe200078ec0ff */
[----:B------:R-:W-:Y:S01]  /*22b0*/  IMAD.MOV.U32 R14, RZ, RZ, R6 ;  /* 0x000000ffff0e7224 */ /* 0x000fe200078e0006 */
[----:B------:R-:W-:Y:S01]  /*22c0*/  UMOV UR12, 0x3ae80f1e ;  /* 0x3ae80f1e000c7882 */ /* 0x000fe20000000000 */
[----:B------:R-:W-:Y:S01]  /*22d0*/  IMAD.MOV.U32 R16, RZ, RZ, RZ ;  /* 0x000000ffff107224 */ /* 0x000fe200078e00ff */
[----:B------:R-:W-:Y:S01]  /*22e0*/  LOP3.LUT R15, R5, 0x3ff00000, RZ, 0xfc, !PT ;  /* 0x3ff00000050f7812 */ /* 0x000fe200078efcff */
[----:B------:R-:W-:Y:S01]  /*22f0*/  UMOV UR13, 0x3eb1380b ;  /* 0x3eb1380b000d7882 */ /* 0x000fe20000000000 */
[----:B------:R-:W-:Y:S02]  /*2300*/  LEA.HI R7, R7, R0, RZ, 0xc ;  /* 0x0000000007077211 */ /* 0x000fe400078f60ff */
[----:B------:R-:W-:-:S13]  /*2310*/  ISETP.GE.U32.AND P0, PT, R15, 0x3ff6a09f, PT ;  /* 0x3ff6a09f0f00780c */ /* 0x000fda0003f06070 */
[----:B------:R-:W-:Y:S02]  /*2320*/  @P0 VIADD R5, R15, 0xfff00000 ;  /* 0xfff000000f050836 */ /* 0x000fe40000000000 */
[----:B------:R-:W-:Y:S02]  /*2330*/  @P0 VIADD R7, R7, 0x1 ;  /* 0x0000000107070836 */ /* 0x000fe40000000000 */
[----:B------:R-:W-:-:S03]  /*2340*/  @P0 IMAD.MOV.U32 R15, RZ, RZ, R5 ;  /* 0x000000ffff0f0224 */ /* 0x000fc600078e0005 */
[----:B------:R-:W-:Y:S01]  /*2350*/  LOP3.LUT R6, R7, 0x80000000, RZ, 0x3c, !PT ;  /* 0x8000000007067812 */ /* 0x000fe200078e3cff */
[----:B------:R-:W-:Y:S02]  /*2360*/  IMAD.MOV.U32 R7, RZ, RZ, 0x43300000 ;  /* 0x43300000ff077424 */ /* 0x000fe400078e00ff */
[----:B------:R-:W-:-:S06]  /*2370*/  DADD R18, R14, 1 ;  /* 0x3ff000000e127429 */ /* 0x000fcc0000000000 */
[----:B------:R-:W0:Y:S02]  /*2380*/  MUFU.RCP64H R17, R19 ;  /* 0x0000001300117308 */ /* 0x000e240000001800 */
[----:B0-----:R-:W-:-:S08]  /*2390*/  DFMA R20, -R18, R16, 1 ;  /* 0x3ff000001214742b */ /* 0x001fd00000000110 */
[----:B------:R-:W-:Y:S02]  /*23a0*/  DFMA R22, R20, R20, R20 ;  /* 0x000000141416722b */ /* 0x000fe40000000014 */
[----:B------:R-:W-:-:S06]  /*23b0*/  DADD R20, R14, -1 ;  /* 0xbff000000e147429 */ /* 0x000fcc0000000000 */
[----:B------:R-:W-:-:S08]  /*23c0*/  DFMA R16, R16, R22, R16 ;  /* 0x000000161010722b */ /* 0x000fd00000000010 */
[----:B------:R-:W-:-:S08]  /*23d0*/  DMUL R14, R20, R16 ;  /* 0x00000010140e7228 */ /* 0x000fd00000000000 */
[----:B------:R-:W-:-:S08]  /*23e0*/  DFMA R14, R20, R16, R14 ;  /* 0x00000010140e722b */ /* 0x000fd0000000000e */
[----:B------:R-:W-:Y:S02]  /*23f0*/  DADD R22, R20, -R14 ;  /* 0x0000000014167229 */ /* 0x000fe4000000080e */
[----:B------:R-:W-:-:S06]  /*2400*/  DMUL R18, R14, R14 ;  /* 0x0000000e0e127228 */ /* 0x000fcc0000000000 */
[----:B------:R-:W-:-:S08]  /*2410*/  DADD R22, R22, R22 ;  /* 0x0000000016167229 */ /* 0x000fd00000000016 */
[----:B------:R-:W-:Y:S01]  /*2420*/  DFMA R20, R20, -R14, R22 ;  /* 0x8000000e1414722b */ /* 0x000fe20000000016 */
[----:B------:R-:W-:Y:S01]  /*2430*/  MOV R22, 0x8b7a8b04 ;  /* 0x8b7a8b0400167802 */ /* 0x000fe20000000f00 */
[----:B------:R-:W-:-:S06]  /*2440*/  IMAD.MOV.U32 R23, RZ, RZ, 0x3ed0ee25 ;  /* 0x3ed0ee25ff177424 */ /* 0x000fcc00078e00ff */
[----:B------:R-:W-:Y:S02]  /*2450*/  DMUL R20, R16, R20 ;  /* 0x0000001410147228 */ /* 0x000fe40000000000 */
[----:B------:R-:W-:Y:S01]  /*2460*/  DFMA R22, R18, UR12, R22 ;  /* 0x0000000c12167c2b */ /* 0x000fe20008000016 */
[----:B------:R-:W-:Y:S01]  /*2470*/  UMOV UR12, 0x9f02676f ;  /* 0x9f02676f000c7882 */ /* 0x000fe20000000000 */
[----:B------:R-:W-:-:S06]  /*2480*/  UMOV UR13, 0x3ef3b266 ;  /* 0x3ef3b266000d7882 */ /* 0x000fcc0000000000 */
[----:B------:R-:W-:Y:S01]  /*2490*/  DFMA R22, R18, R22, UR12 ;  /* 0x0000000c12167e2b */ /* 0x000fe20008000016 */
        /* <DEDUP_REMOVED lines=13> */
[----:B------:R-:W-:Y:S02]  /*2570*/  UMOV UR13, 0x43300000 ;  /* 0x43300000000d7882 */ /* 0x000fe40000000000 */
[----:B------:R-:W-:Y:S01]  /*2580*/  DADD R6, R6, -UR12 ;  /* 0x8000000c06067e29 */ /* 0x000fe20008000000 */
[----:B------:R-:W-:Y:S01]  /*2590*/  UMOV UR12, 0x55555554 ;  /* 0x55555554000c7882 */ /* 0x000fe20000000000 */
[----:B------:R-:W-:Y:S02]  /*25a0*/  UMOV UR13, 0x3fb55555 ;  /* 0x3fb55555000d7882 */ /* 0x000fe40000000000 */
[----:B------:R-:W-:Y:S01]  /*25b0*/  DFMA R22, R18, R22, UR12 ;  /* 0x0000000c12167e2b */ /* 0x000fe20008000016 */
[----:B------:R-:W-:Y:S01]  /*25c0*/  UMOV UR12, 0xfefa39ef ;  /* 0xfefa39ef000c7882 */ /* 0x000fe20000000000 */
[----:B------:R-:W-:-:S02]  /*25d0*/  UMOV UR13, 0x3fe62e42 ;  /* 0x3fe62e42000d7882 */ /* 0x000fc40000000000 */
[----:B------:R-:W-:-:S04]  /*25e0*/  DFMA R16, R6, UR12, R14 ;  /* 0x0000000c06107c2b */ /* 0x000fc8000800000e */
[----:B------:R-:W-:-:S04]  /*25f0*/  DMUL R22, R18, R22 ;  /* 0x0000001612167228 */ /* 0x000fc80000000000 */
[----:B------:R-:W-:Y:S01]  /*2600*/  DFMA R18, R6, -UR12, R16 ;  /* 0x8000000c06127c2b */ /* 0x000fe20008000010 */
[----:B------:R-:W-:Y:S01]  /*2610*/  UMOV UR12, 0x3b39803f ;  /* 0x3b39803f000c7882 */ /* 0x000fe20000000000 */
[----:B------:R-:W-:Y:S02]  /*2620*/  UMOV UR13, 0x3c7abc9e ;  /* 0x3c7abc9e000d7882 */ /* 0x000fe40000000000 */
[----:B------:R-:W-:-:S04]  /*2630*/  DFMA R20, R14, R22, R20 ;  /* 0x000000160e14722b */ /* 0x000fc80000000014 */
[----:B------:R-:W-:-:S08]  /*2640*/  DADD R18, -R14, R18 ;  /* 0x000000000e127229 */ /* 0x000fd00000000112 */
[----:B------:R-:W-:-:S08]  /*2650*/  DADD R18, R20, -R18 ;  /* 0x0000000014127229 */ /* 0x000fd00000000812 */
[----:B------:R-:W-:-:S08]  /*2660*/  DFMA R18, R6, UR12, R18 ;  /* 0x0000000c06127c2b */ /* 0x000fd00008000012 */
[----:B------:R-:W-:Y:S01]  /*2670*/  DADD R16, R16, R18 ;  /* 0x0000000010107229 */ /* 0x000fe20000000012 */
[----:B------:R-:W-:Y:S10]  /*2680*/  BRA `(.L_x_12) ;  /* 0x0000000000187947 */ /* 0x000ff40003800000 */
.L_x_11:
[----:B------:R-:W-:Y:S01]  /*2690*/  IMAD.MOV.U32 R6, RZ, RZ, 0x0 ;  /* 0x00000000ff067424 */ /* 0x000fe200078e00ff */
[----:B------:R-:W-:Y:S02]  /*26a0*/  MOV R7, 0x7ff00000 ;  /* 0x7ff0000000077802 */ /* 0x000fe40000000f00 */
[----:B------:R-:W-:-:S04]  /*26b0*/  LOP3.LUT P0, RZ, R15, 0x7fffffff, RZ, 0xc0, !PT ;  /* 0x7fffffff0fff7812 */ /* 0x000fc8000780c0ff */
[----:B------:R-:W-:-:S10]  /*26c0*/  DFMA R6, R14, R6, +INF ;  /* 0x7ff000000e06742b */ /* 0x000fd40000000006 */
[----:B------:R-:W-:Y:S02]  /*26d0*/  FSEL R16, R6, RZ, P0 ;  /* 0x000000ff06107208 */ /* 0x000fe40000000000 */
[----:B------:R-:W-:-:S07]  /*26e0*/  FSEL R17, R7, -QNAN , P0 ;  /* 0xfff0000007117808 */ /* 0x000fce0000000000 */
.L_x_12:
[----:B------:R-:W-:Y:S05]  /*26f0*/  BSYNC.RECONVERGENT B2 ;  /* 0x0000000000027941 */ /* 0x000fea0003800200 */
.L_x_10:
[----:B------:R-:W-:-:S07]  /*2700*/  DADD R16, -RZ, |R16| ;  /* 0x00000000ff107229 */ /* 0x000fce0000000510 */
[----:B------:R0:W-:Y:S04]  /*2710*/  STL.64 [R4], R16 ;  /* 0x0000001004007387 */ /* 0x0001e80000100a00 */
.L_x_7:
[----:B------:R-:W-:Y:S05]  /*2720*/  BSYNC.RECONVERGENT B1 ;  /* 0x0000000000017941 */ /* 0x000fea0003800200 */
.L_x_6:
[----:B------:R-:W2:Y:S02]  /*2730*/  LDG.E.64 R28, desc[UR10][R28.64+0x8] ;  /* 0x0000080a1c1c7981 */ /* 0x000ea4000c1e1b00 */
[----:B--2---:R-:W-:-:S14]  /*2740*/  DSETP.GT.AND P0, PT, R28, UR16, PT ;  /* 0x000000101c007e2a */ /* 0x004fdc000bf04000 */
[----:B------:R-:W-:Y:S05]  /*2750*/  @!P0 BRA `(.L_x_13) ;  /* 0x0000000400c88947 */ /* 0x000fea0003800000 */
[----:B------:R-:W2:Y:S01]  /*2760*/  LDG.E.64 R30, desc[UR10][R30.64+0x8] ;  /* 0x0000080a1e1e7981 */ /* 0x000ea2000c1e1b00 */
[----:B------:R-:W-:Y:S01]  /*2770*/  BSSY.RECONVERGENT B1, `(.L_x_13) ;  /* 0x0000070000017945 */ /* 0x000fe20003800200 */
[----:B--2---:R-:W-:-:S14]  /*2780*/  DSETP.GT.AND P0, PT, R30, UR16, PT ;  /* 0x000000101e007e2a */ /* 0x004fdc000bf04000 */
[----:B------:R-:W-:Y:S05]  /*2790*/  @!P0 BRA `(.L_x_14) ;  /* 0x0000000400b48947 */ /* 0x000fea0003800000 */
[----:B------:R-:W1:Y:S01]  /*27a0*/  MUFU.RCP64H R7, R31 ;  /* 0x0000001f00077308 */ /* 0x000e620000001800 */
[----:B------:R-:W-:Y:S01]  /*27b0*/  IMAD.MOV.U32 R6, RZ, RZ, 0x1 ;  /* 0x00000001ff067424 */ /* 0x000fe200078e00ff */
[----:B------:R-:W-:Y:S01]  /*27c0*/  FSETP.GEU.AND P3, PT, |R29|, 6.5827683646048100446e-37, PT ;  /* 0x036000001d00780b */ /* 0x000fe20003f6e200 */
[----:B------:R-:W-:Y:S04]  /*27d0*/  BSSY.RECONVERGENT B2, `(.L_x_15) ;  /* 0x0000014000027945 */ /* 0x000fe80003800200 */
[----:B-1----:R-:W-:-:S08]  /*27e0*/  DFMA R14, -R30, R6, 1 ;  /* 0x3ff000001e0e742b */ /* 0x002fd00000000106 */
[----:B------:R-:W-:-:S08]  /*27f0*/  DFMA R14, R14, R14, R14 ;  /* 0x0000000e0e0e722b */ /* 0x000fd0000000000e */
[----:B------:R-:W-:-:S08]  /*2800*/  DFMA R14, R6, R14, R6 ;  /* 0x0000000e060e722b */ /* 0x000fd00000000006 */
[----:B------:R-:W-:-:S08]  /*2810*/  DFMA R6, -R30, R14, 1 ;  /* 0x3ff000001e06742b */ /* 0x000fd0000000010e */
[----:B------:R-:W-:-:S08]  /*2820*/  DFMA R6, R14, R6, R14 ;  /* 0x000000060e06722b */ /* 0x000fd0000000000e */
[----:B------:R-:W-:-:S08]  /*2830*/  DMUL R14, R28, R6 ;  /* 0x000000061c0e7228 */ /* 0x000fd00000000000 */
[----:B0-----:R-:W-:-:S08]  /*2840*/  DFMA R16, -R30, R14, R28 ;  /* 0x0000000e1e10722b */ /* 0x001fd0000000011c */
[----:B------:R-:W-:-:S10]  /*2850*/  DFMA R6, R6, R16, R14 ;  /* 0x000000100606722b */ /* 0x000fd4000000000e */
[----:B------:R-:W-:-:S05]  /*2860*/  FFMA R0, RZ, R31, R7 ;  /* 0x0000001fff007223 */ /* 0x000fca0000000007 */
[----:B------:R-:W-:-:S13]  /*2870*/  FSETP.GT.AND P0, PT, |R0|, 1.469367938527859385e-39, PT ;  /* 0x001000000000780b */ /* 0x000fda0003f04200 */
[----:B------:R-:W-:Y:S05]  /*2880*/  @P0 BRA P3, `(.L_x_16) ;  /* 0x0000000000200947 */ /* 0x000fea0001800000 */
[----:B------:R-:W-:Y:S01]  /*2890*/  IMAD.MOV.U32 R14, RZ, RZ, R28 ;  /* 0x000000ffff0e7224 */ /* 0x000fe200078e001c */
[----:B------:R-:W-:Y:S01]  /*28a0*/  MOV R19, R31 ;  /* 0x0000001f00137202 */ /* 0x000fe20000000f00 */
[----:B------:R-:W-:Y:S01]  /*28b0*/  IMAD.MOV.U32 R15, RZ, RZ, R29 ;  /* 0x000000ffff0f7224 */ /* 0x000fe200078e001d */
[----:B------:R-:W-:Y:S01]  /*28c0*/  MOV R0, 0x28f0 ;  /* 0x000028f000007802 */ /* 0x000fe20000000f00 */
[----:B------:R-:W-:-:S07]  /*28d0*/  IMAD.MOV.U32 R18, RZ, RZ, R30 ;  /* 0x000000ffff127224 */ /* 0x000fce00078e001e */
[----:B------:R-:W-:Y:S05]  /*28e0*/  CALL.REL.NOINC `($__internal_0_$__cuda_sm20_div_rn_f64_full) ;  /* 0x0000000c007c7944 */ /* 0x000fea0003c00000 */
[----:B------:R-:W-:Y:S02]  /*28f0*/  IMAD.MOV.U32 R6, RZ, RZ, R5 ;  /* 0x000000ffff067224 */ /* 0x000fe400078e0005 */
[----:B------:R-:W-:-:S07]  /*2900*/  IMAD.MOV.U32 R7, RZ, RZ, R14 ;  /* 0x000000ffff077224 */ /* 0x000fce00078e000e */
.L_x_16:
[----:B------:R-:W-:Y:S05]  /*2910*/  BSYNC.RECONVERGENT B2 ;  /* 0x0000000000027941 */ /* 0x000fea0003800200 */
.L_x_15:
[----:B------:R-:W-:Y:S01]  /*2920*/  ISETP.GT.AND P0, PT, R7, 0xfffff, PT ;  /* 0x000fffff0700780c */ /* 0x000fe20003f04270 */
[----:B------:R-:W-:Y:S01]  /*2930*/  IMAD.MOV.U32 R14, RZ, RZ, R6 ;  /* 0x000000ffff0e7224 */ /* 0x000fe200078e0006 */
[----:B------:R-:W-:Y:S01]  /*2940*/  BSSY.RECONVERGENT B2, `(.L_x_17) ;  /* 0x0000050000027945 */ /* 0x000fe20003800200 */
[----:B------:R-:W-:-:S10]  /*2950*/  IMAD.MOV.U32 R15, RZ, RZ, R7 ;  /* 0x000000ffff0f7224 */ /* 0x000fd400078e0007 */
[----:B------:R-:W-:-:S10]  /*2960*/  @!P0 DMUL R14, R14, 1.80143985094819840000e+16 ;  /* 0x435000000e0e8828 */ /* 0x000fd40000000000 */
[----:B------:R-:W-:Y:S02]  /*2970*/  @!P0 MOV R7, R15 ;  /* 0x0000000f00078202 */ /* 0x000fe40000000f00 */
[----:B------:R-:W-:-:S03]  /*2980*/  @!P0 MOV R6, R14 ;  /* 0x0000000e00068202 */ /* 0x000fc60000000f00 */
[----:B------:R-:W-:-:S05]  /*2990*/  VIADD R0, R7, 0xffffffff ;  /* 0xffffffff07007836 */ /* 0x000fca0000000000 */
[----:B------:R-:W-:Y:S01]  /*29a0*/  ISETP.GE.U32.AND P3, PT, R0, 0x7fefffff, PT ;  /* 0x7fefffff0000780c */ /* 0x000fe20003f66070 */
[----:B------:R-:W-:Y:S02]  /*29b0*/  IMAD.MOV.U32 R0, RZ, RZ, -0x3ff ;  /* 0xfffffc01ff007424 */ /* 0x000fe400078e00ff */
[----:B------:R-:W-:-:S10]  /*29c0*/  @!P0 IMAD.MOV.U32 R0, RZ, RZ, -0x435 ;  /* 0xfffffbcbff008424 */ /* 0x000fd400078e00ff */
[----:B------:R-:W-:Y:S01]  /*29d0*/  @P3 IMAD.MOV.U32 R16, RZ, RZ, 0x0 ;  /* 0x00000000ff103424 */ /* 0x000fe200078e00ff */
[----:B------:R-:W-:Y:S01]  /*29e0*/  @P3 LOP3.LUT P4, RZ, R15, 0x7fffffff, RZ, 0xc0, !PT ;  /* 0x7fffffff0fff3812 */ /* 0x000fe2000788c0ff */
[----:B------:R-:W-:-:S06]  /*29f0*/  @P3 IMAD.MOV.U32 R17, RZ, RZ, 0x7ff00000 ;  /* 0x7ff00000ff113424 */ /* 0x000fcc00078e00ff */
[----:B------:R-:W-:-:S10]  /*2a00*/  @P3 DFMA R16, R14, R16, +INF ;  /* 0x7ff000000e10342b */ /* 0x000fd40000000010 */
[----:B------:R-:W-:Y:S02]  /*2a10*/  @P3 FSEL R16, R16, RZ, P4 ;  /* 0x000000ff10103208 */ /* 0x000fe40002000000 */
[----:B------:R-:W-:Y:S01]  /*2a20*/  @P3 FSEL R17, R17, -QNAN , P4 ;  /* 0xfff0000011113808 */ /* 0x000fe20002000000 */
[----:B------:R-:W-:Y:S06]  /*2a30*/  @P3 BRA `(.L_x_18) ;  /* 0x0000000400003947 */ /* 0x000fec0003800000 */
[----:B------:R-:W-:Y:S01]  /*2a40*/  LOP3.LUT R5, R7, 0xfffff, RZ, 0xc0, !PT ;  /* 0x000fffff07057812 */ /* 0x000fe200078ec0ff */
[----:B------:R-:W-:Y:S01]  /*2a50*/  IMAD.MOV.U32 R14, RZ, RZ, R6 ;  /* 0x000000ffff0e7224 */ /* 0x000fe200078e0006 */
[----:B------:R-:W-:Y:S01]  /*2a60*/  MOV R16, RZ ;  /* 0x000000ff00107202 */ /* 0x000fe20000000f00 */
[----:B------:R-:W-:Y:S01]  /*2a70*/  IMAD.MOV.U32 R24, RZ, RZ, -0x748574fc ;  /* 0x8b7a8b04ff187424 */ /* 0x000fe200078e00ff */
[----:B------:R-:W-:Y:S01]  /*2a80*/  LOP3.LUT R15, R5, 0x3ff00000, RZ, 0xfc, !PT ;  /* 0x3ff00000050f7812 */ /* 0x000fe200078efcff */
[----:B------:R-:W-:Y:S01]  /*2a90*/  IMAD.MOV.U32 R25, RZ, RZ, 0x3ed0ee25 ;  /* 0x3ed0ee25ff197424 */ /* 0x000fe200078e00ff */
[----:B------:R-:W-:Y:S01]  /*2aa0*/  UMOV UR12, 0x3ae80f1e ;  /* 0x3ae80f1e000c7882 */ /* 0x000fe20000000000 */
[----:B------:R-:W-:Y:S01]  /*2ab0*/  UMOV UR13, 0x3eb1380b ;  /* 0x3eb1380b000d7882 */ /* 0x000fe20000000000 */
[----:B------:R-:W-:Y:S01]  /*2ac0*/  ISETP.GE.U32.AND P0, PT, R15, 0x3ff6a09f, PT ;  /* 0x3ff6a09f0f00780c */ /* 0x000fe20003f06070 */
[----:B------:R-:W-:Y:S01]  /*2ad0*/  IMAD.MOV.U32 R27, RZ, RZ, 0x43300000 ;  /* 0x43300000ff1b7424 */ /* 0x000fe200078e00ff */
[----:B------:R-:W-:Y:S01]  /*2ae0*/  LEA.HI R0, R7, R0, RZ, 0xc ;  /* 0x0000000007007211 */ /* 0x000fe200078f60ff */
[----:B------:R-:W-:Y:S01]  /*2af0*/  UMOV UR18, 0x80000000 ;  /* 0x8000000000127882 */ /* 0x000fe20000000000 */
[----:B------:R-:W-:-:S09]  /*2b00*/  UMOV UR19, 0x43300000 ;  /* 0x4330000000137882 */ /* 0x000fd20000000000 */
[----:B------:R-:W-:Y:S02]  /*2b10*/  @P0 VIADD R5, R15, 0xfff00000 ;  /* 0xfff000000f050836 */ /* 0x000fe40000000000 */
[----:B------:R-:W-:Y:S02]  /*2b20*/  @P0 VIADD R0, R0, 0x1 ;  /* 0x0000000100000836 */ /* 0x000fe40000000000 */
[----:B------:R-:W-:-:S03]  /*2b30*/  @P0 IMAD.MOV.U32 R15, RZ, RZ, R5 ;  /* 0x000000ffff0f0224 */ /* 0x000fc600078e0005 */
[----:B------:R-:W-:-:S03]  /*2b40*/  LOP3.LUT R26, R0, 0x80000000, RZ, 0x3c, !PT ;  /* 0x80000000001a7812 */ /* 0x000fc600078e3cff */
[C---:B------:R-:W-:Y:S02]  /*2b50*/  DADD R22, R14.reuse, 1 ;  /* 0x3ff000000e167429 */ /* 0x040fe40000000000 */
[----:B------:R-:W-:-:S04]  /*2b60*/  DADD R14, R14, -1 ;  /* 0xbff000000e0e7429 */ /* 0x000fc80000000000 */
[----:B------:R-:W0:Y:S02]  /*2b70*/  MUFU.RCP64H R17, R23 ;  /* 0x0000001700117308 */ /* 0x000e240000001800 */
[----:B0-----:R-:W-:-:S08]  /*2b80*/  DFMA R18, -R22, R16, 1 ;  /* 0x3ff000001612742b */ /* 0x001fd00000000110 */
[----:B------:R-:W-:-:S08]  /*2b90*/  DFMA R18, R18, R18, R18 ;  /* 0x000000121212722b */ /* 0x000fd00000000012 */
[----:B------:R-:W-:-:S08]  /*2ba0*/  DFMA R16, R16, R18, R16 ;  /* 0x000000121010722b */ /* 0x000fd00000000010 */
[----:B------:R-:W-:-:S08]  /*2bb0*/  DMUL R20, R14, R16 ;  /* 0x000000100e147228 */ /* 0x000fd00000000000 */
[----:B------:R-:W-:-:S08]  /*2bc0*/  DFMA R20, R14, R16, R20 ;  /* 0x000000100e14722b */ /* 0x000fd00000000014 */
[----:B------:R-:W-:Y:S02]  /*2bd0*/  DMUL R18, R20, R20 ;  /* 0x0000001414127228 */ /* 0x000fe40000000000 */
[----:B------:R-:W-:-:S06]  /*2be0*/  DADD R6, R14, -R20 ;  /* 0x000000000e067229 */ /* 0x000fcc0000000814 */
[----:B------:R-:W-:Y:S01]  /*2bf0*/  DFMA R22, R18, UR12, R24 ;  /* 0x0000000c12167c2b */ /* 0x000fe20008000018 */
[----:B------:R-:W-:Y:S01]  /*2c00*/  UMOV UR12, 0x9f02676f ;  /* 0x9f02676f000c7882 */ /* 0x000fe20000000000 */
[----:B------:R-:W-:Y:S01]  /*2c10*/  UMOV UR13, 0x3ef3b266 ;  /* 0x3ef3b266000d7882 */ /* 0x000fe20000000000 */
[----:B------:R-:W-:Y:S02]  /*2c20*/  DADD R24, R6, R6 ;  /* 0x0000000006187229 */ /* 0x000fe40000000006 */
[----:B------:R-:W-:Y:S01]  /*2c30*/  DADD R6, R26, -UR18 ;  /* 0x800000121a067e29 */ /* 0x000fe20008000000 */
[----:B------:R-:W-:Y:S01]  /*2c40*/  UMOV UR18, 0xfefa39ef ;  /* 0xfefa39ef00127882 */ /* 0x000fe20000000000 */
[----:B------:R-:W-:Y:S01]  /*2c50*/  UMOV UR19, 0x3fe62e42 ;  /* 0x3fe62e4200137882 */ /* 0x000fe20000000000 */
[----:B------:R-:W-:Y:S01]  /*2c60*/  DFMA R22, R18, R22, UR12 ;  /* 0x0000000c12167e2b */ /* 0x000fe20008000016 */
[----:B------:R-:W-:Y:S01]  /*2c70*/  UMOV UR12, 0xa9ab0956 ;  /* 0xa9ab0956000c7882 */ /* 0x000fe20000000000 */
[----:B------:R-:W-:Y:S01]  /*2c80*/  UMOV UR13, 0x3f1745cb ;  /* 0x3f1745cb000d7882 */ /* 0x000fe20000000000 */
[----:B------:R-:W-:-:S02]  /*2c90*/  DFMA R24, R14, -R20, R24 ;  /* 0x800000140e18722b */ /* 0x000fc40000000018 */
[----:B------:R-:W-:-:S03]  /*2ca0*/  DFMA R14, R6, UR18, R20 ;  /* 0x00000012060e7c2b */ /* 0x000fc60008000014 */
[----:B------:R-:W-:Y:S01]  /*2cb0*/  DFMA R22, R18, R22, UR12 ;  /* 0x0000000c12167e2b */ /* 0x000fe20008000016 */
[----:B------:R-:W-:Y:S01]  /*2cc0*/  UMOV UR12, 0x2d1b5154 ;  /* 0x2d1b5154000c7882 */ /* 0x000fe20000000000 */
[----:B------:R-:W-:Y:S01]  /*2cd0*/  UMOV UR13, 0x3f3c71c7 ;  /* 0x3f3c71c7000d7882 */ /* 0x000fe20000000000 */
[----:B------:R-:W-:-:S05]  /*2ce0*/  DMUL R24, R16, R24 ;  /* 0x0000001810187228 */ /* 0x000fca0000000000 */
        /* <DEDUP_REMOVED lines=12> */
[----:B------:R-:W-:Y:S01]  /*2db0*/  DFMA R16, R6, -UR12, R14 ;  /* 0x8000000c06107c2b */ /* 0x000fe2000800000e */
[----:B------:R-:W-:Y:S01]  /*2dc0*/  UMOV UR12, 0x3b39803f ;  /* 0x3b39803f000c7882 */ /* 0x000fe20000000000 */
[----:B------:R-:W-:Y:S02]  /*2dd0*/  UMOV UR13, 0x3c7abc9e ;  /* 0x3c7abc9e000d7882 */ /* 0x000fe40000000000 */
[----:B------:R-:W-:-:S04]  /*2de0*/  DMUL R22, R18, R22 ;  /* 0x0000001612167228 */ /* 0x000fc80000000000 */
[----:B------:R-:W-:-:S04]  /*2df0*/  DADD R16, -R20, R16 ;  /* 0x0000000014107229 */ /* 0x000fc80000000110 */
[----:B------:R-:W-:-:S08]  /*2e00*/  DFMA R22, R20, R22, R24 ;  /* 0x000000161416722b */ /* 0x000fd00000000018 */
[----:B------:R-:W-:-:S08]  /*2e10*/  DADD R16, R22, -R16 ;  /* 0x0000000016107229 */ /* 0x000fd00000000810 */
[----:B------:R-:W-:-:S08]  /*2e20*/  DFMA R16, R6, UR12, R16 ;  /* 0x0000000c06107c2b */ /* 0x000fd00008000010 */
[----:B------:R-:W-:-:S11]  /*2e30*/  DADD R16, R14, R16 ;  /* 0x000000000e107229 */ /* 0x000fd60000000010 */
.L_x_18:
[----:B------:R-:W-:Y:S05]  /*2e40*/  BSYNC.RECONVERGENT B2 ;  /* 0x0000000000027941 */ /* 0x000fea0003800200 */
.L_x_17:
[----:B------:R-:W-:-:S07]  /*2e50*/  DADD R16, -RZ, |R16| ;  /* 0x00000000ff107229 */ /* 0x000fce0000000510 */
[----:B------:R1:W-:Y:S04]  /*2e60*/  STL.64 [R4+0x8], R16 ;  /* 0x0000081004007387 */ /* 0x0003e80000100a00 */
.L_x_14:
[----:B------:R-:W-:Y:S05]  /*2e70*/  BSYNC.RECONVERGENT B1 ;  /* 0x0000000000017941 */ /* 0x000fea0003800200 */
.L_x_13:
[----:B------:R-:W-:Y:S05]  /*2e80*/  @P2 BRA `(.L_x_19) ;  /* 0xfffffff0004c2947 */ /* 0x000fea000383ffff */
[----:B------:R-:W-:-:S07]  /*2e90*/  MOV R0, 0x2eb0 ;  /* 0x00002eb000007802 */ /* 0x000fce0000000f00 */
[----:B01----:R-:W-:Y:S05]  /*2ea0*/  CALL.REL.NOINC `($_Z36calculateEpsilon_Float_processKernelPdS_idddd$_Z11quickselectPdiii) ;  /* 0x00000000003c7944 */ /* 0x003fea0003c00000 */
[----:B------:R-:W-:Y:S01]  /*2eb0*/  MOV R4, R3 ;  /* 0x0000000300047202 */ /* 0x000fe20000000f00 */
[----:B------:R-:W-:-:S06]  /*2ec0*/  IMAD.MOV.U32 R5, RZ, RZ, R6 ;  /* 0x000000ffff057224 */ /* 0x000fcc00078e0006 */
[----:B------:R-:W-:-:S11]  /*2ed0*/  DADD R12, R12, R4 ;  /* 0x000000000c0c7229 */ /* 0x000fd60000000004 */
.L_x_5:
[----:B------:R-:W-:Y:S05]  /*2ee0*/  BSYNC.RECONVERGENT B0 ;  /* 0x0000000000007941 */ /* 0x000fea0003800200 */
.L_x_4:
[----:B------:R-:W-:Y:S05]  /*2ef0*/  @P1 BRA `(.L_x_20) ;  /* 0xffffffd000901947 */ /* 0x000fea000383ffff */
.L_x_0:
[----:B------:R-:W0:Y:S01]  /*2f00*/  LDC R0, c[0x0][0x360] ;  /* 0x0000d800ff007b82 */ /* 0x000e220000000800 */
[----:B------:R-:W-:-:S07]  /*2f10*/  LOP3.LUT R3, RZ, UR14, RZ, 0x33, !PT ;  /* 0x0000000eff037c12 */ /* 0x000fce000f8e33ff */
[----:B------:R-:W1:Y:S01]  /*2f20*/  LDC.64 R4, c[0x0][0x388] ;  /* 0x0000e200ff047b82 */ /* 0x000e620000000a00 */
[----:B0-----:R-:W-:Y:S02]  /*2f30*/  IMAD R0, R0, 0x2, R3 ;  /* 0x0000000200007824 */ /* 0x001fe400078e0203 */
[----:B------:R-:W-:Y:S02]  /*2f40*/  IMAD.IADD R3, R3, 0x1, R2 ;  /* 0x0000000103037824 */ /* 0x000fe400078e0202 */
[----:B------:R-:W-:-:S05]  /*2f50*/  IMAD R0, R0, UR14, RZ ;  /* 0x0000000e00007c24 */ /* 0x000fca000f8e02ff */
[----:B------:R-:W-:-:S05]  /*2f60*/  LEA.HI R3, R0, R3, RZ, 0x1f ;  /* 0x0000000300037211 */ /* 0x000fca00078ff8ff */
[----:B-1----:R-:W-:-:S05]  /*2f70*/  IMAD.WIDE.U32 R2, R3, 0x8, R4 ;  /* 0x0000000803027825 */ /* 0x002fca00078e0004 */
[----:B------:R-:W-:Y:S01]  /*2f80*/  STG.E.64 desc[UR10][R2.64], R12 ;  /* 0x0000000c02007986 */ /* 0x000fe2000c101b0a */
[----:B------:R-:W-:Y:S05]  /*2f90*/  EXIT ;  /* 0x000000000000794d */ /* 0x000fea0003800000 */
        .type           $_Z36calculateEpsilon_Float_processKernelPdS_idddd$_Z11quickselectPdiii,@function
        .size           $_Z36calculateEpsilon_Float_processKernelPdS_idddd$_Z11quickselectPdiii,($__internal_0_$__cuda_sm20_div_rn_f64_full - $_Z36calculateEpsilon_Float_processKernelPdS_idddd$_Z11quickselectPdiii)
$_Z36calculateEpsilon_Float_processKernelPdS_idddd$_Z11quickselectPdiii:
[----:B------:R-:W0:Y:S01]  /*2fa0*/  LDC R3, c[0x0][0x2f8] ;  /* 0x0000be00ff037b82 */ /* 0x000e220000000800 */
[----:B------:R-:W-:Y:S04]  /*2fb0*/  BSSY.RECONVERGENT B1, `(.L_x_21) ;  /* 0x000006d000017945 */ /* 0x000fe80003800200 */
[----:B------:R-:W-:Y:S01]  /*2fc0*/  BSSY.RELIABLE B2, `(.L_x_22) ;  /* 0x0000067000027945 */ /* 0x000fe20003800100 */
[----:B------:R-:W-:Y:S01]  /*2fd0*/  IMAD.MOV.U32 R9, RZ, RZ, RZ ;  /* 0x000000ffff097224 */ /* 0x000fe200078e00ff */
[----:B------:R-:W-:Y:S02]  /*2fe0*/  MOV R6, 0x3e7 ;  /* 0x000003e700067802 */ /* 0x000fe40000000f00 */
[----:B0-----:R-:W-:-:S05]  /*2ff0*/  IADD3 R3, PT, PT, -R3, UR8, RZ ;  /* 0x0000000803037c10 */ /* 0x001fca000fffe1ff */
[----:B------:R-:W-:-:S07]  /*3000*/  VIADD R7, R3, 0x10 ;  /* 0x0000001003077836 */ /* 0x000fce0000000000 */
.L_x_33:
[C---:B------:R-:W-:Y:S01]  /*3010*/  ISETP.GE.AND P0, PT, R9.reuse, R6, PT ;  /* 0x000000060900720c */ /* 0x040fe20003f06270 */
[----:B------:R-:W-:Y:S01]  /*3020*/  BSSY.RECONVERGENT B3, `(.L_x_23) ;  /* 0x0000053000037945 */ /* 0x000fe20003800200 */
[----:B0-----:R-:W-:Y:S02]  /*3030*/  IMAD R8, R6, 0x8, R3 ;  /* 0x0000000806087824 */ /* 0x001fe400078e0203 */
[----:B------:R-:W-:-:S09]  /*3040*/  VIADD R10, R9, 0xffffffff ;  /* 0xffffffff090a7836 */ /* 0x000fd20000000000 */
[----:B------:R-:W-:Y:S05]  /*3050*/  @P0 BRA `(.L_x_24) ;  /* 0x00000004003c0947 */ /* 0x000fea0003800000 */
[----:B------:R0:W5:Y:S01]  /*3060*/  LDL.64 R4, [R8] ;  /* 0x0000000008047983 */ /* 0x0001620000100a00 */
[----:B------:R-:W-:Y:S01]  /*3070*/  IMAD.IADD R11, R6, 0x1, -R9 ;  /* 0x00000001060b7824 */ /* 0x000fe200078e0a09 */
[----:B------:R-:W-:Y:S04]  /*3080*/  BSSY.RECONVERGENT B4, `(.L_x_25) ;  /* 0x0000023000047945 */ /* 0x000fe80003800200 */
[----:B------:R-:W-:Y:S02]  /*3090*/  LOP3.LUT P0, R18, R11, 0x3, RZ, 0xc0, !PT ;  /* 0x000000030b127812 */ /* 0x000fe4000780c0ff */
[----:B------:R-:W-:-:S11]  /*30a0*/  MOV R11, R9 ;  /* 0x00000009000b7202 */ /* 0x000fd60000000f00 */
[----:B0-----:R-:W-:Y:S05]  /*30b0*/  @!P0 BRA `(.L_x_26) ;  /* 0x00000000007c8947 */ /* 0x001fea0003800000 */
[----:B------:R-:W-:-:S05]  /*30c0*/  IMAD R19, R9, 0x8, R3 ;  /* 0x0000000809137824 */ /* 0x000fca00078e0203 */
[----:B------:R-:W2:Y:S01]  /*30d0*/  LDL.64 R14, [R19] ;  /* 0x00000000130e7983 */ /* 0x000ea20000100a00 */
[----:B------:R-:W-:Y:S01]  /*30e0*/  ISETP.NE.AND P2, PT, R18, 0x1, PT ;  /* 0x000000011200780c */ /* 0x000fe20003f45270 */
[----:B------:R-:W-:Y:S01]  /*30f0*/  VIADD R11, R9, 0x1 ;  /* 0x00000001090b7836 */ /* 0x000fe20000000000 */
[----:B--2--5:R-:W-:-:S06]  /*3100*/  DSETP.GEU.AND P0, PT, R14, R4, PT ;  /* 0x000000040e00722a */ /* 0x024fcc0003f0e000 */
[----:B------:R-:W-:-:S05]  /*3110*/  SEL R10, R9, R10, !P0 ;  /* 0x0000000a090a7207 */ /* 0x000fca0004000000 */
[----:B------:R-:W-:Y:S05]  /*3120*/  @!P2 BRA `(.L_x_26) ;  /* 0x000000000060a947 */ /* 0x000fea0003800000 */
[----:B------:R-:W2:Y:S01]  /*3130*/  LDL.64 R16, [R19+0x8] ;  /* 0x0000080013107983 */ /* 0x000ea20000100a00 */
[----:B------:R-:W-:Y:S01]  /*3140*/  BSSY.RECONVERGENT B5, `(.L_x_27) ;  /* 0x0000009000057945 */ /* 0x000fe20003800200 */
[----:B------:R-:W-:Y:S01]  /*3150*/  ISETP.NE.AND P2, PT, R18, 0x2, PT ;  /* 0x000000021200780c */ /* 0x000fe20003f45270 */
[----:B--2---:R-:W-:-:S14]  /*3160*/  DSETP.GEU.AND P0, PT, R16, R4, PT ;  /* 0x000000041000722a */ /* 0x004fdc0003f0e000 */
[----:B------:R-:W-:Y:S05]  /*3170*/  @P0 BRA `(.L_x_28) ;  /* 0x0000000000140947 */ /* 0x000fea0003800000 */
[----:B------:R-:W-:-:S05]  /*3180*/  IMAD R11, R10, 0x8, R3 ;  /* 0x000000080a0b7824 */ /* 0x000fca00078e0203 */
[----:B------:R-:W2:Y:S01]  /*3190*/  LDL.64 R14, [R11+0x8] ;  /* 0x000008000b0e7983 */ /* 0x000ea20000100a00 */
[----:B------:R-:W-:-:S03]  /*31a0*/  IADD3 R10, PT, PT, R10, 0x1, RZ ;  /* 0x000000010a0a7810 */ /* 0x000fc60007ffe0ff */
[----:B------:R0:W-:Y:S04]  /*31b0*/  STL.64 [R11+0x8], R16 ;  /* 0x000008100b007387 */ /* 0x0001e80000100a00 */
[----:B--2---:R0:W-:Y:S02]  /*31c0*/  STL.64 [R19+0x8], R14 ;  /* 0x0000080e13007387 */ /* 0x0041e40000100a00 */
.L_x_28:
[----:B------:R-:W-:Y:S05]  /*31d0*/  BSYNC.RECONVERGENT B5 ;  /* 0x0000000000057941 */ /* 0x000fea0003800200 */
.L_x_27:
[----:B0-----:R-:W-:Y:S01]  /*31e0*/  VIADD R11, R9, 0x2 ;  /* 0x00000002090b7836 */ /* 0x001fe20000000000 */
[----:B------:R-:W-:Y:S06]  /*31f0*/  @!P2 BRA `(.L_x_26) ;  /* 0x00000000002ca947 */ /* 0x000fec0003800000 */
[----:B------:R-:W2:Y:S01]  /*3200*/  LDL.64 R16, [R19+0x10] ;  /* 0x0000100013107983 */ /* 0x000ea20000100a00 */
[----:B------:R-:W-:Y:S01]  /*3210*/  BSSY.RECONVERGENT B5, `(.L_x_29) ;  /* 0x0000008000057945 */ /* 0x000fe20003800200 */
[----:B--2---:R-:W-:-:S14]  /*3220*/  DSETP.GEU.AND P0, PT, R16, R4, PT ;  /* 0x000000041000722a */ /* 0x004fdc0003f0e000 */
[----:B------:R-:W-:Y:S05]  /*3230*/  @P0 BRA `(.L_x_30) ;  /* 0x0000000000140947 */ /* 0x000fea0003800000 */
[----:B------:R-:W-:-:S05]  /*3240*/  IMAD R11, R10, 0x8, R3 ;  /* 0x000000080a0b7824 */ /* 0x000fca00078e0203 */
[----:B------:R-:W2:Y:S01]  /*3250*/  LDL.64 R14, [R11+0x8] ;  /* 0x000008000b0e7983 */ /* 0x000ea20000100a00 */
[----:B------:R-:W-:-:S03]  /*3260*/  VIADD R10, R10, 0x1 ;  /* 0x000000010a0a7836 */ /* 0x000fc60000000000 */
[----:B------:R0:W-:Y:S04]  /*3270*/  STL.64 [R11+0x8], R16 ;  /* 0x000008100b007387 */ /* 0x0001e80000100a00 */
[----:B--2---:R0:W-:Y:S02]  /*3280*/  STL.64 [R19+0x10], R14 ;  /* 0x0000100e13007387 */ /* 0x0041e40000100a00 */
.L_x_30:
[----:B------:R-:W-:Y:S05]  /*3290*/  BSYNC.RECONVERGENT B5 ;  /* 0x0000000000057941 */ /* 0x000fea0003800200 */
.L_x_29:
[----:B0-----:R-:W-:-:S07]  /*32a0*/  IADD3 R11, PT, PT, R9, 0x3, RZ ;  /* 0x00000003090b7810 */ /* 0x001fce0007ffe0ff */
.L_x_26:
[----:B------:R-:W-:Y:S05]  /*32b0*/  BSYNC.RECONVERGENT B4 ;  /* 0x0000000000047941 */ /* 0x000fea0003800200 */
.L_x_25:
[----:B------:R-:W-:-:S05]  /*32c0*/  IMAD.IADD R14, R9, 0x1, -R6 ;  /* 0x00000001090e7824 */ /* 0x000fca00078e0a06 */
[----:B------:R-:W-:-:S13]  /*32d0*/  ISETP.GT.U32.AND P0, PT, R14, -0x4, PT ;  /* 0xfffffffc0e00780c */ /* 0x000fda0003f04070 */
[----:B------:R-:W-:Y:S05]  /*32e0*/  @P0 BRA `(.L_x_24) ;  /* 0x0000000000980947 */ /* 0x000fea0003800000 */
[----:B------:R-:W-:-:S07]  /*32f0*/  IMAD.IADD R18, R11, 0x1, -R6 ;  /* 0x000000010b127824 */ /* 0x000fce00078e0a06 */
.L_x_31:
[----:B----4-:R-:W-:-:S05]  /*3300*/  IMAD R19, R11, 0x8, R7 ;  /* 0x000000080b137824 */ /* 0x010fca00078e0207 */
[----:B------:R-:W2:Y:S02]  /*3310*/  LDL.64 R20, [R19+-0x10] ;  /* 0xfffff00013147983 */ /* 0x000ea40000100a00 */
[----:B--2--5:R-:W-:-:S14]  /*3320*/  DSETP.GEU.AND P0, PT, R20, R4, PT ;  /* 0x000000041400722a */ /* 0x024fdc0003f0e000 */
[----:B------:R-:W-:-:S05]  /*3330*/  @!P0 LEA R27, R10, R3, 0x3 ;  /* 0x000000030a1b8211 */ /* 0x000fca00078e18ff */
[----:B------:R-:W2:Y:S04]  /*3340*/  @!P0 LDL.64 R14, [R27+0x8] ;  /* 0x000008001b0e8983 */ /* 0x000ea80000100a00 */
[----:B------:R0:W-:Y:S04]  /*3350*/  @!P0 STL.64 [R27+0x8], R20 ;  /* 0x000008141b008387 */ /* 0x0001e80000100a00 */
[----:B------:R-:W3:Y:S01]  /*3360*/  LDL.64 R22, [R19+-0x8] ;  /* 0xfffff80013167983 */ /* 0x000ee20000100a00 */
[----:B------:R-:W-:-:S04]  /*3370*/  @!P0 VIADD R16, R10, 0x1 ;  /* 0x000000010a108836 */ /* 0x000fc80000000000 */
[----:B------:R-:W-:Y:S01]  /*3380*/  @!P0 IMAD.MOV.U32 R10, RZ, RZ, R16 ;  /* 0x000000ffff0a8224 */ /* 0x000fe200078e0010 */
[----:B--2---:R1:W-:Y:S01]  /*3390*/  @!P0 STL.64 [R19+-0x10], R14 ;  /* 0xfffff00e13008387 */ /* 0x0043e20000100a00 */
[----:B---3--:R-:W-:-:S14]  /*33a0*/  DSETP.GEU.AND P2, PT, R22, R4, PT ;  /* 0x000000041600722a */ /* 0x008fdc0003f4e000 */
[----:B------:R-:W-:-:S05]  /*33b0*/  @!P2 IMAD R29, R10, 0x8, R3 ;  /* 0x000000080a1da824 */ /* 0x000fca00078e0203 */
[----:B------:R-:W2:Y:S04]  /*33c0*/  @!P2 LDL.64 R16, [R29+0x8] ;  /* 0x000008001d10a983 */ /* 0x000ea80000100a00 */
[----:B------:R3:W-:Y:S04]  /*33d0*/  @!P2 STL.64 [R29+0x8], R22 ;  /* 0x000008161d00a387 */ /* 0x0007e80000100a00 */
[----:B------:R-:W4:Y:S01]  /*33e0*/  LDL.64 R24, [R19] ;  /* 0x0000000013187983 */ /* 0x000f220000100a00 */
[----:B0-----:R-:W-:-:S05]  /*33f0*/  @!P2 IADD3 R20, PT, PT, R10, 0x1, RZ ;  /* 0x000000010a14a810 */ /* 0x001fca0007ffe0ff */
[----:B------:R-:W-:Y:S01]  /*3400*/  @!P2 IMAD.MOV.U32 R10, RZ, RZ, R20 ;  /* 0x000000ffff0aa224 */ /* 0x000fe200078e0014 */
[----:B--2---:R0:W-:Y:S01]  /*3410*/  @!P2 STL.64 [R19+-0x8], R16 ;  /* 0xfffff8101300a387 */ /* 0x0041e20000100a00 */
[----:B----4-:R-:W-:-:S14]  /*3420*/  DSETP.GEU.AND P0, PT, R24, R4, PT ;  /* 0x000000041800722a */ /* 0x010fdc0003f0e000 */
[----:B------:R-:W-:-:S05]  /*3430*/  @!P0 IMAD R31, R10, 0x8, R3 ;  /* 0x000000080a1f8824 */ /* 0x000fca00078e0203 */
[----:B------:R-:W2:Y:S04]  /*3440*/  @!P0 LDL.64 R20, [R31+0x8] ;  /* 0x000008001f148983 */ /* 0x000ea80000100a00 */
[----:B------:R4:W-:Y:S04]  /*3450*/  @!P0 STL.64 [R31+0x8], R24 ;  /* 0x000008181f008387 */ /* 0x0009e80000100a00 */
[----:B------:R-:W3:Y:S01]  /*3460*/  LDL.64 R26, [R19+0x8] ;  /* 0x00000800131a7983 */ /* 0x000ee20000100a00 */
[----:B-1----:R-:W-:-:S05]  /*3470*/  @!P0 VIADD R14, R10, 0x1 ;  /* 0x000000010a0e8836 */ /* 0x002fca0000000000 */
[----:B------:R-:W-:Y:S01]  /*3480*/  @!P0 MOV R10, R14 ;  /* 0x0000000e000a8202 */ /* 0x000fe20000000f00 */
[----:B--2---:R4:W-:Y:S01]  /*3490*/  @!P0 STL.64 [R19], R20 ;  /* 0x0000001413008387 */ /* 0x0049e20000100a00 */
[----:B---3--:R-:W-:-:S14]  /*34a0*/  DSETP.GEU.AND P2, PT, R26, R4, PT ;  /* 0x000000041a00722a */ /* 0x008fdc0003f4e000 */
[----:B------:R-:W-:-:S05]  /*34b0*/  @!P2 IMAD R23, R10, 0x8, R3 ;  /* 0x000000080a17a824 */ /* 0x000fca00078e0203 */
[----:B------:R-:W2:Y:S01]  /*34c0*/  @!P2 LDL.64 R14, [R23+0x8] ;  /* 0x00000800170ea983 */ /* 0x000ea20000100a00 */
[----:B------:R-:W-:Y:S02]  /*34d0*/  VIADD R18, R18, 0x4 ;  /* 0x0000000412127836 */ /* 0x000fe40000000000 */
[----:B0-----:R-:W-:Y:S01]  /*34e0*/  @!P2 VIADD R16, R10, 0x1 ;  /* 0x000000010a10a836 */ /* 0x001fe20000000000 */
[----:B------:R4:W-:Y:S01]  /*34f0*/  @!P2 STL.64 [R23+0x8], R26 ;  /* 0x0000081a1700a387 */ /* 0x0009e20000100a00 */
[----:B------:R-:W-:Y:S01]  /*3500*/  VIADD R11, R11, 0x4 ;  /* 0x000000040b0b7836 */ /* 0x000fe20000000000 */
[----:B------:R-:W-:Y:S02]  /*3510*/  ISETP.NE.AND P0, PT, R18, RZ, PT ;  /* 0x000000ff1200720c */ /* 0x000fe40003f05270 */
[----:B------:R-:W-:Y:S01]  /*3520*/  @!P2 MOV R10, R16 ;  /* 0x00000010000aa202 */ /* 0x000fe20000000f00 */
[----:B--2---:R4:W-:Y:S10]  /*3530*/  @!P2 STL.64 [R19+0x8], R14 ;  /* 0x0000080e1300a387 */ /* 0x0049f40000100a00 */
[----:B------:R-:W-:Y:S05]  /*3540*/  @P0 BRA `(.L_x_31) ;  /* 0xfffffffc006c0947 */ /* 0x000fea000383ffff */
.L_x_24:
[----:B------:R-:W-:Y:S05]  /*3550*/  BSYNC.RECONVERGENT B3 ;  /* 0x0000000000037941 */ /* 0x000fea0003800200 */
.L_x_23:
[C---:B------:R-:W-:Y:S01]  /*3560*/  IMAD R11, R10.reuse, 0x8, R3 ;  /* 0x000000080a0b7824 */ /* 0x040fe200078e0203 */
[----:B----4-:R-:W2:Y:S04]  /*3570*/  LDL.64 R14, [R8] ;  /* 0x00000000080e7983 */ /* 0x010ea80000100a00 */
[----:B-----5:R-:W3:Y:S01]  /*3580*/  LDL.64 R4, [R11+0x8] ;  /* 0x000008000b047983 */ /* 0x020ee20000100a00 */
[----:B------:R-:W-:-:S13]  /*3590*/  ISETP.NE.AND P0, PT, R10, 0x31e, PT ;  /* 0x0000031e0a00780c */ /* 0x000fda0003f05270 */
[----:B------:R-:W-:Y:S05]  /*35a0*/  @!P0 BREAK.RELIABLE B2 ;  /* 0x0000000000028942 */ /* 0x000fea0003800100 */
[----:B--2---:R0:W-:Y:S04]  /*35b0*/  STL.64 [R11+0x8], R14 ;  /* 0x0000080e0b007387 */ /* 0x0041e80000100a00 */
[----:B---3--:R0:W-:Y:S01]  /*35c0*/  STL.64 [R8], R4 ;  /* 0x0000000408007387 */ /* 0x0081e20000100a00 */
[----:B------:R-:W-:Y:S05]  /*35d0*/  @!P0 BRA `(.L_x_32) ;  /* 0x0000000000248947 */ /* 0x000fea0003800000 */
[----:B------:R-:W-:-:S04]  /*35e0*/  ISETP.GE.AND P0, PT, R10, 0x31f, PT ;  /* 0x0000031f0a00780c */ /* 0x000fc80003f06270 */
[----:B------:R-:W-:-:S09]  /*35f0*/  SEL R6, R6, R10, !P0 ;  /* 0x0000000a06067207 */ /* 0x000fd20004000000 */
[----:B------:R-:W-:-:S05]  /*3600*/  @!P0 VIADD R9, R10, 0x2 ;  /* 0x000000020a098836 */ /* 0x000fca0000000000 */
[----:B------:R-:W-:-:S13]  /*3610*/  ISETP.NE.AND P0, PT, R9, R6, PT ;  /* 0x000000060900720c */ /* 0x000fda0003f05270 */
[----:B------:R-:W-:Y:S05]  /*3620*/  @P0 BRA `(.L_x_33) ;  /* 0xfffffff800780947 */ /* 0x000fea000383ffff */
[----:B------:R-:W-:Y:S05]  /*3630*/  BSYNC.RELIABLE B2 ;  /* 0x0000000000027941 */ /* 0x000fea0003800100 */
.L_x_22:
[----:B------:R-:W-:-:S05]  /*3640*/  LEA R3, R9, R3, 0x3 ;  /* 0x0000000309037211 */ /* 0x000fca00078e18ff */
[----:B0-----:R1:W5:Y:S01]  /*3650*/  LDL.64 R4, [R3] ;  /* 0x0000000003047983 */ /* 0x0013620000100a00 */
[----:B------:R-:W-:Y:S05]  /*3660*/  BRA `(.L_x_34) ;  /* 0x0000000000047947 */ /* 0x000fea0003800000 */
.L_x_32:
[----:B0-----:R0:W5:Y:S02]  /*3670*/  LDL.64 R4, [R3+0x18f8] ;  /* 0x0018f80003047983 */ /* 0x0011640000100a00 */
.L_x_34:
[----:B------:R-:W-:Y:S05]  /*3680*/  BSYNC.RECONVERGENT B1 ;  /* 0x0000000000017941 */ /* 0x000fea0003800200 */
.L_x_21:
[----:B-----5:R-:W-:Y:S02]  /*3690*/  IMAD.MOV.U32 R6, RZ, RZ, R5 ;  /* 0x000000ffff067224 */ /* 0x020fe400078e0005 */
[----:B------:R-:W-:Y:S02]  /*36a0*/  HFMA2 R5, -RZ, RZ, 0, 0 ;  /* 0x00000000ff057431 */ /* 0x000fe400000001ff */
[----:B01----:R-:W-:Y:S02]  /*36b0*/  IMAD.MOV.U32 R3, RZ, RZ, R4 ;  /* 0x000000ffff037224 */ /* 0x003fe400078e0004 */
[----:B------:R-:W-:-:S04]  /*36c0*/  IMAD.MOV.U32 R4, RZ, RZ, R0 ;  /* 0x000000ffff047224 */ /* 0x000fc800078e0000 */
[----:B------:R-:W-:Y:S05]  /*36d0*/  RET.REL.NODEC R4 `(_Z36calculateEpsilon_Float_processKernelPdS_idddd) ;  /* 0xffffffc804487950 */ /* 0x000fea0003c3ffff */
        .weak           $__internal_0_$__cuda_sm20_div_rn_f64_full
        .type           $__internal_0_$__cuda_sm20_div_rn_f64_full,@function
        .size           $__internal_0_$__cuda_sm20_div_rn_f64_full,(.L_x_92 - $__internal_0_$__cuda_sm20_div_rn_f64_full)
$__internal_0_$__cuda_sm20_div_rn_f64_full:
[----:B------:R-:W-:Y:S01]  /*36e0*/  FSETP.GEU.AND P4, PT, |R15|, 1.469367938527859385e-39, PT ;  /* 0x001000000f00780b */ /* 0x000fe20003f8e200 */
[----:B------:R-:W-:Y:S01]  /*36f0*/  IMAD.MOV.U32 R21, RZ, RZ, 0x1ca00000 ;  /* 0x1ca00000ff157424 */ /* 0x000fe200078e00ff */
[C---:B------:R-:W-:Y:S01]  /*3700*/  FSETP.GEU.AND P0, PT, |R19|.reuse, 1.469367938527859385e-39, PT ;  /* 0x001000001300780b */ /* 0x040fe20003f0e200 */
[----:B------:R-:W-:Y:S01]  /*3710*/  IMAD.MOV.U32 R22, RZ, RZ, 0x1 ;  /* 0x00000001ff167424 */ /* 0x000fe200078e00ff */
[----:B------:R-:W-:Y:S01]  /*3720*/  LOP3.LUT R16, R19, 0x800fffff, RZ, 0xc0, !PT ;  /* 0x800fffff13107812 */ /* 0x000fe200078ec0ff */
[----:B------:R-:W-:Y:S01]  /*3730*/  BSSY.RECONVERGENT B3, `(.L_x_35) ;  /* 0x0000055000037945 */ /* 0x000fe20003800200 */
[----:B------:R-:W-:Y:S02]  /*3740*/  LOP3.LUT R20, R15, 0x7ff00000, RZ, 0xc0, !PT ;  /* 0x7ff000000f147812 */ /* 0x000fe400078ec0ff */
[----:B------:R-:W-:Y:S01]  /*3750*/  LOP3.LUT R17, R16, 0x3ff00000, RZ, 0xfc, !PT ;  /* 0x3ff0000010117812 */ /* 0x000fe200078efcff */
[----:B------:R-:W-:Y:S01]  /*3760*/  IMAD.MOV.U32 R16, RZ, RZ, R18 ;  /* 0x000000ffff107224 */ /* 0x000fe200078e0012 */
[----:B------:R-:W-:-:S02]  /*3770*/  LOP3.LUT R6, R19, 0x7ff00000, RZ, 0xc0, !PT ;  /* 0x7ff0000013067812 */ /* 0x000fc400078ec0ff */
[----:B------:R-:W-:Y:S02]  /*3780*/  LOP3.LUT R5, R15, 0x7ff00000, RZ, 0xc0, !PT ;  /* 0x7ff000000f057812 */ /* 0x000fe400078ec0ff */
[----:B------:R-:W-:Y:S01]  /*3790*/  @!P4 LOP3.LUT R7, R19, 0x7ff00000, RZ, 0xc0, !PT ;  /* 0x7ff000001307c812 */ /* 0x000fe200078ec0ff */
[----:B------:R-:W-:Y:S01]  /*37a0*/  @!P0 DMUL R16, R18, 8.98846567431157953865e+307 ;  /* 0x7fe0000012108828 */ /* 0x000fe20000000000 */
[----:B------:R-:W-:Y:S02]  /*37b0*/  ISETP.GE.U32.AND P3, PT, R5, R6, PT ;  /* 0x000000060500720c */ /* 0x000fe40003f66070 */
[----:B------:R-:W-:Y:S01]  /*37c0*/  @!P4 ISETP.GE.U32.AND P5, PT, R20, R7, PT ;  /* 0x000000071400c20c */ /* 0x000fe20003fa6070 */
[----:B------:R-:W-:Y:S01]  /*37d0*/  IMAD.MOV.U32 R20, RZ, RZ, R14 ;  /* 0x000000ffff147224 */ /* 0x000fe200078e000e */
[----:B------:R-:W-:Y:S01]  /*37e0*/  @!P4 MOV R24, RZ ;  /* 0x000000ff0018c202 */ /* 0x000fe20000000f00 */
[----:B------:R-:W0:Y:S01]  /*37f0*/  MUFU.RCP64H R23, R17 ;  /* 0x0000001100177308 */ /* 0x000e220000001800 */
[----:B------:R-:W-:-:S02]  /*3800*/  @!P4 SEL R7, R21, 0x63400000, !P5 ;  /* 0x634000001507c807 */ /* 0x000fc40006800000 */
[----:B------:R-:W-:Y:S02]  /*3810*/  SEL R21, R21, 0x63400000, !P3 ;  /* 0x6340000015157807 */ /* 0x000fe40005800000 */
[--C-:B------:R-:W-:Y:S02]  /*3820*/  @!P4 LOP3.LUT R7, R7, 0x80000000, R15.reuse, 0xf8, !PT ;  /* 0x800000000707c812 */ /* 0x100fe400078ef80f */
[----:B------:R-:W-:Y:S02]  /*3830*/  LOP3.LUT R21, R21, 0x800fffff, R15, 0xf8, !PT ;  /* 0x800fffff15157812 */ /* 0x000fe400078ef80f */
[----:B------:R-:W-:-:S06]  /*3840*/  @!P4 LOP3.LUT R25, R7, 0x100000, RZ, 0xfc, !PT ;  /* 0x001000000719c812 */ /* 0x000fcc00078efcff */
[----:B------:R-:W-:Y:S02]  /*3850*/  @!P4 DFMA R20, R20, 2, -R24 ;  /* 0x400000001414c82b */ /* 0x000fe40000000818 */
[----:B0-----:R-:W-:-:S08]  /*3860*/  DFMA R24, R22, -R16, 1 ;  /* 0x3ff000001618742b */ /* 0x001fd00000000810 */
[----:B------:R-:W-:Y:S01]  /*3870*/  DFMA R24, R24, R24, R24 ;  /* 0x000000181818722b */ /* 0x000fe20000000018 */
[----:B------:R-:W-:-:S07]  /*3880*/  @!P4 LOP3.LUT R5, R21, 0x7ff00000, RZ, 0xc0, !PT ;  /* 0x7ff000001505c812 */ /* 0x000fce00078ec0ff */
[----:B------:R-:W-:-:S08]  /*3890*/  DFMA R22, R22, R24, R22 ;  /* 0x000000181616722b */ /* 0x000fd00000000016 */
[----:B------:R-:W-:-:S08]  /*38a0*/  DFMA R24, R22, -R16, 1 ;  /* 0x3ff000001618742b */ /* 0x000fd00000000810 */
[----:B------:R-:W-:-:S08]  /*38b0*/  DFMA R22, R22, R24, R22 ;  /* 0x000000181616722b */ /* 0x000fd00000000016 */
[----:B------:R-:W-:-:S08]  /*38c0*/  DMUL R24, R22, R20 ;  /* 0x0000001416187228 */ /* 0x000fd00000000000 */
[----:B------:R-:W-:-:S08]  /*38d0*/  DFMA R26, R24, -R16, R20 ;  /* 0x80000010181a722b */ /* 0x000fd00000000014 */
[----:B------:R-:W-:Y:S01]  /*38e0*/  DFMA R26, R22, R26, R24 ;  /* 0x0000001a161a722b */ /* 0x000fe20000000018 */
[----:B------:R-:W-:Y:S01]  /*38f0*/  IMAD.MOV.U32 R22, RZ, RZ, R6 ;  /* 0x000000ffff167224 */ /* 0x000fe200078e0006 */
[----:B------:R-:W-:Y:S01]  /*3900*/  @!P0 LOP3.LUT R22, R17, 0x7ff00000, RZ, 0xc0, !PT ;  /* 0x7ff0000011168812 */ /* 0x000fe200078ec0ff */
[----:B------:R-:W-:-:S05]  /*3910*/  VIADD R6, R5, 0xffffffff ;  /* 0xffffffff05067836 */ /* 0x000fca0000000000 */
[----:B------:R-:W-:Y:S02]  /*3920*/  ISETP.GT.U32.AND P0, PT, R6, 0x7feffffe, PT ;  /* 0x7feffffe0600780c */ /* 0x000fe40003f04070 */
[----:B------:R-:W-:-:S04]  /*3930*/  IADD3 R6, PT, PT, R22, -0x1, RZ ;  /* 0xffffffff16067810 */ /* 0x000fc80007ffe0ff */
[----:B------:R-:W-:-:S13]  /*3940*/  ISETP.GT.U32.OR P0, PT, R6, 0x7feffffe, P0 ;  /* 0x7feffffe0600780c */ /* 0x000fda0000704470 */
[----:B------:R-:W-:Y:S05]  /*3950*/  @P0 BRA `(.L_x_36) ;  /* 0x0000000000740947 */ /* 0x000fea0003800000 */
[----:B------:R-:W-:Y:S01]  /*3960*/  LOP3.LUT R14, R15, 0x7ff00000, RZ, 0xc0, !PT ;  /* 0x7ff000000f0e7812 */ /* 0x000fe200078ec0ff */
[----:B------:R-:W-:Y:S01]  /*3970*/  IMAD.MOV.U32 R6, RZ, RZ, 0x1ca00000 ;  /* 0x1ca00000ff067424 */ /* 0x000fe200078e00ff */
[----:B------:R-:W-:-:S04]  /*3980*/  LOP3.LUT R5, R19, 0x7ff00000, RZ, 0xc0, !PT ;  /* 0x7ff0000013057812 */ /* 0x000fc800078ec0ff */
[CC--:B------:R-:W-:Y:S02]  /*3990*/  ISETP.GE.U32.AND P0, PT, R14.reuse, R5.reuse, PT ;  /* 0x000000050e00720c */ /* 0x0c0fe40003f06070 */
[----:B------:R-:W-:Y:S02]  /*39a0*/  VIADDMNMX R5, R14, -R5, 0xb9600000, !PT ;  /* 0xb96000000e057446 */ /* 0x000fe40007800905 */
[----:B------:R-:W-:Y:S02]  /*39b0*/  SEL R6, R6, 0x63400000, !P0 ;  /* 0x6340000006067807 */ /* 0x000fe40004000000 */
[----:B------:R-:W-:Y:S02]  /*39c0*/  VIMNMX R5, PT, PT, R5, 0x46a00000, PT ;  /* 0x46a0000005057848 */ /* 0x000fe40003fe0100 */
[----:B------:R-:W-:-:S03]  /*39d0*/  MOV R14, RZ ;  /* 0x000000ff000e7202 */ /* 0x000fc60000000f00 */
[----:B------:R-:W-:-:S04]  /*39e0*/  IMAD.IADD R5, R5, 0x1, -R6 ;  /* 0x0000000105057824 */ /* 0x000fc800078e0a06 */
[----:B------:R-:W-:-:S06]  /*39f0*/  VIADD R15, R5, 0x7fe00000 ;  /* 0x7fe00000050f7836 */ /* 0x000fcc0000000000 */
[----:B------:R-:W-:-:S10]  /*3a00*/  DMUL R6, R26, R14 ;  /* 0x0000000e1a067228 */ /* 0x000fd40000000000 */
[----:B------:R-:W-:-:S13]  /*3a10*/  FSETP.GTU.AND P0, PT, |R7|, 1.469367938527859385e-39, PT ;  /* 0x001000000700780b */ /* 0x000fda0003f0c200 */
[----:B------:R-:W-:Y:S05]  /*3a20*/  @P0 BRA `(.L_x_37) ;  /* 0x0000000000940947 */ /* 0x000fea0003800000 */
[----:B------:R-:W-:-:S06]  /*3a30*/  DFMA R16, R26, -R16, R20 ;  /* 0x800000101a10722b */ /* 0x000fcc0000000014 */
[----:B------:R-:W-:-:S04]  /*3a40*/  IMAD.MOV.U32 R16, RZ, RZ, RZ ;  /* 0x000000ffff107224 */ /* 0x000fc800078e00ff */
[C---:B------:R-:W-:Y:S02]  /*3a50*/  FSETP.NEU.AND P0, PT, R17.reuse, RZ, PT ;  /* 0x000000ff1100720b */ /* 0x040fe40003f0d000 */
[----:B------:R-:W-:-:S04]  /*3a60*/  LOP3.LUT R19, R17, 0x80000000, R19, 0x48, !PT ;  /* 0x8000000011137812 */ /* 0x000fc800078e4813 */
[----:B------:R-:W-:-:S07]  /*3a70*/  LOP3.LUT R17, R19, R15, RZ, 0xfc, !PT ;  /* 0x0000000f13117212 */ /* 0x000fce00078efcff */
[----:B------:R-:W-:Y:S05]  /*3a80*/  @!P0 BRA `(.L_x_37) ;  /* 0x00000000007c8947 */ /* 0x000fea0003800000 */
[----:B------:R-:W-:Y:S01]  /*3a90*/  IMAD.MOV R15, RZ, RZ, -R5 ;  /* 0x000000ffff0f7224 */ /* 0x000fe200078e0a05 */
[----:B------:R-:W-:Y:S01]  /*3aa0*/  DMUL.RP R16, R26, R16 ;  /* 0x000000101a107228 */ /* 0x000fe20000008000 */
[----:B------:R-:W-:Y:S01]  /*3ab0*/  IMAD.MOV.U32 R14, RZ, RZ, RZ ;  /* 0x000000ffff0e7224 */ /* 0x000fe200078e00ff */
[----:B------:R-:W-:-:S05]  /*3ac0*/  IADD3 R5, PT, PT, -R5, -0x43300000, RZ ;  /* 0xbcd0000005057810 */ /* 0x000fca0007ffe1ff */
[----:B------:R-:W-:-:S03]  /*3ad0*/  DFMA R14, R6, -R14, R26 ;  /* 0x8000000e060e722b */ /* 0x000fc6000000001a */
[----:B------:R-:W-:-:S07]  /*3ae0*/  LOP3.LUT R19, R17, R19, RZ, 0x3c, !PT ;  /* 0x0000001311137212 */ /* 0x000fce00078e3cff */
[----:B------:R-:W-:-:S04]  /*3af0*/  FSETP.NEU.AND P0, PT, |R15|, R5, PT ;  /* 0x000000050f00720b */ /* 0x000fc80003f0d200 */
[----:B------:R-:W-:Y:S02]  /*3b00*/  FSEL R6, R16, R6, !P0 ;  /* 0x0000000610067208 */ /* 0x000fe40004000000 */
[----:B------:R-:W-:Y:S01]  /*3b10*/  FSEL R7, R19, R7, !P0 ;  /* 0x0000000713077208 */ /* 0x000fe20004000000 */
[----:B------:R-:W-:Y:S06]  /*3b20*/  BRA `(.L_x_37) ;  /* 0x0000000000547947 */ /* 0x000fec0003800000 */
.L_x_36:
[----:B------:R-:W-:-:S14]  /*3b30*/  DSETP.NAN.AND P0, PT, R14, R14, PT ;  /* 0x0000000e0e00722a */ /* 0x000fdc0003f08000 */
[----:B------:R-:W-:Y:S05]  /*3b40*/  @P0 BRA `(.L_x_38) ;  /* 0x0000000000440947 */ /* 0x000fea0003800000 */
[----:B------:R-:W-:-:S14]  /*3b50*/  DSETP.NAN.AND P0, PT, R18, R18, PT ;  /* 0x000000121200722a */ /* 0x000fdc0003f08000 */
[----:B------:R-:W-:Y:S05]  /*3b60*/  @P0 BRA `(.L_x_39) ;  /* 0x0000000000300947 */ /* 0x000fea0003800000 */
[----:B------:R-:W-:Y:S01]  /*3b70*/  ISETP.NE.AND P0, PT, R5, R22, PT ;  /* 0x000000160500720c */ /* 0x000fe20003f05270 */
[----:B------:R-:W-:Y:S01]  /*3b80*/  IMAD.MOV.U32 R7, RZ, RZ, -0x80000 ;  /* 0xfff80000ff077424 */ /* 0x000fe200078e00ff */
[----:B------:R-:W-:-:S11]  /*3b90*/  MOV R6, 0x0 ;  /* 0x0000000000067802 */ /* 0x000fd60000000f00 */
[----:B------:R-:W-:Y:S05]  /*3ba0*/  @!P0 BRA `(.L_x_37) ;  /* 0x0000000000348947 */ /* 0x000fea0003800000 */
[----:B------:R-:W-:Y:S02]  /*3bb0*/  ISETP.NE.AND P0, PT, R5, 0x7ff00000, PT ;  /* 0x7ff000000500780c */ /* 0x000fe40003f05270 */
[----:B------:R-:W-:Y:S02]  /*3bc0*/  LOP3.LUT R7, R15, 0x80000000, R19, 0x48, !PT ;  /* 0x800000000f077812 */ /* 0x000fe400078e4813 */
[----:B------:R-:W-:-:S13]  /*3bd0*/  ISETP.EQ.OR P0, PT, R22, RZ, !P0 ;  /* 0x000000ff1600720c */ /* 0x000fda0004702670 */
[----:B------:R-:W-:Y:S01]  /*3be0*/  @P0 LOP3.LUT R5, R7, 0x7ff00000, RZ, 0xfc, !PT ;  /* 0x7ff0000007050812 */ /* 0x000fe200078efcff */
[----:B------:R-:W-:Y:S02]  /*3bf0*/  @!P0 IMAD.MOV.U32 R6, RZ, RZ, RZ ;  /* 0x000000ffff068224 */ /* 0x000fe400078e00ff */
[----:B------:R-:W-:Y:S01]  /*3c00*/  @P0 IMAD.MOV.U32 R6, RZ, RZ, RZ ;  /* 0x000000ffff060224 */ /* 0x000fe200078e00ff */
[----:B------:R-:W-:Y:S01]  /*3c10*/  @P0 MOV R7, R5 ;  /* 0x0000000500070202 */ /* 0x000fe20000000f00 */
[----:B------:R-:W-:Y:S06]  /*3c20*/  BRA `(.L_x_37) ;  /* 0x0000000000147947 */ /* 0x000fec0003800000 */
.L_x_39:
[----:B------:R-:W-:Y:S01]  /*3c30*/  LOP3.LUT R7, R19, 0x80000, RZ, 0xfc, !PT ;  /* 0x0008000013077812 */ /* 0x000fe200078efcff */
[----:B------:R-:W-:Y:S01]  /*3c40*/  IMAD.MOV.U32 R6, RZ, RZ, R18 ;  /* 0x000000ffff067224 */ /* 0x000fe200078e0012 */
[----:B------:R-:W-:Y:S06]  /*3c50*/  BRA `(.L_x_37) ;  /* 0x0000000000087947 */ /* 0x000fec0003800000 */
.L_x_38:
[----:B------:R-:W-:Y:S01]  /*3c60*/  LOP3.LUT R7, R15, 0x80000, RZ, 0xfc, !PT ;  /* 0x000800000f077812 */ /* 0x000fe200078efcff */
[----:B------:R-:W-:-:S07]  /*3c70*/  IMAD.MOV.U32 R6, RZ, RZ, R14 ;  /* 0x000000ffff067224 */ /* 0x000fce00078e000e */
.L_x_37:
[----:B------:R-:W-:Y:S05]  /*3c80*/  BSYNC.RECONVERGENT B3 ;  /* 0x0000000000037941 */ /* 0x000fea0003800200 */
.L_x_35:
[----:B------:R-:W-:Y:S01]  /*3c90*/  IMAD.MOV.U32 R5, RZ, RZ, R6 ;  /* 0x000000ffff057224 */ /* 0x000fe200078e0006 */
[----:B------:R-:W-:Y:S01]  /*3ca0*/  MOV R14, R7 ;  /* 0x00000007000e7202 */ /* 0x000fe20000000f00 */
[----:B------:R-:W-:Y:S02]  /*3cb0*/  IMAD.MOV.U32 R6, RZ, RZ, R0 ;  /* 0x000000ffff067224 */ /* 0x000fe400078e0000 */
[----:B------:R-:W-:-:S04]  /*3cc0*/  IMAD.MOV.U32 R7, RZ, RZ, 0x0 ;  /* 0x00000000ff077424 */ /* 0x000fc800078e00ff */
[----:B------:R-:W-:Y:S05]  /*3cd0*/  RET.REL.NODEC R6 `(_Z36calculateEpsilon_Float_processKernelPdS_idddd) ;  /* 0xffffffc006c87950 */ /* 0x000fea0003c3ffff */
.L_x_40:
[----:B------:R-:W-:-:S00]  /*3ce0*/  BRA `(.L_x_40) ;  /* 0xfffffffc00fc7947 */ /* 0x000fc0000383ffff */
[----:B------:R-:W-:-:S00]  /*3cf0*/  NOP ;  /* 0x0000000000007918 */ /* 0x000fc00000000000 */
        /* <DEDUP_REMOVED lines=8> */
.L_x_92:


//--------------------- .text._Z52calculateProbabilityDistribution_Float_processKernelPKdPdidd --------------------------
	.section	.text._Z52calculateProbabilityDistribution_Float_processKernelPKdPdidd,"ax",@progbits
	.align	128
        .global         _Z52calculateProbabilityDistribution_Float_processKernelPKdPdidd
        .type           _Z52calculateProbabilityDistribution_Float_processKernelPKdPdidd,@function
        .size           _Z52calculateProbabilityDistribution_Float_processKernelPKdPdidd,(.L_x_95 - _Z52calculateProbabilityDistribution_Float_processKernelPKdPdidd)
        .other          _Z52calculateProbabilityDistribution_Float_processKernelPKdPdidd,@"STO_CUDA_ENTRY STV_DEFAULT"
_Z52calculateProbabilityDistribution_Float_processKernelPKdPdidd:
.text._Z52calculateProbabilityDistribution_Float_processKernelPKdPdidd:
[----:B------:R-:W-:Y:S01]  /*0000*/  LDC R1, c[0x0][0x37c] ;  /* 0x0000df00ff017b82 */ /* 0x000fe20000000800 */
[----:B------:R-:W0:Y:S07]  /*0010*/  LDCU UR9, c[0x0][0x390] ;  /* 0x00007200ff0977ac */ /* 0x000e2e0008000800 */
[----:B------:R-:W1:Y:S01]  /*0020*/  S2UR UR12, SR_CTAID.X ;  /* 0x00000000000c79c3 */ /* 0x000e620000002500 */
[----:B------:R-:W-:Y:S01]  /*0030*/  CS2R R8, SRZ ;  /* 0x0000000000087805 */ /* 0x000fe2000001ff00 */
[----:B------:R-:W2:Y:S06]  /*0040*/  LDCU.64 UR10, c[0x0][0x358] ;  /* 0x00006b00ff0a77ac */ /* 0x000eac0008000a00 */
[----:B------:R-:W3:Y:S01]  /*0050*/  LDC R4, c[0x0][0x370] ;  /* 0x0000dc00ff047b82 */ /* 0x000ee20000000800 */
[----:B0-----:R-:W-:-:S02]  /*0060*/  UISETP.NE.AND UP1, UPT, UR9, URZ, UPT ;  /* 0x000000ff0900728c */ /* 0x001fc4000bf25270 */
[----:B------:R-:W-:-:S07]  /*0070*/  USHF.R.S32.HI UR8, URZ, 0x1f, UR9 ;  /* 0x0000001fff087899 */ /* 0x000fce0008011409 */
[----:B--2---:R-:W-:Y:S05]  /*0080*/  BRA.U !UP1, `(.L_x_41) ;  /* 0x0000000509f47547 */ /* 0x004fea000b800000 */
[----:B------:R-:W-:Y:S01]  /*0090*/  UISETP.GE.U32.AND UP0, UPT, UR9, 0x10, UPT ;  /* 0x000000100900788c */ /* 0x000fe2000bf06070 */
[----:B------:R-:W-:Y:S01]  /*00a0*/  CS2R R8, SRZ ;  /* 0x0000000000087805 */ /* 0x000fe2000001ff00 */
[----:B------:R-:W-:Y:S01]  /*00b0*/  ULOP3.LUT UP2, URZ, UR9, 0xf, URZ, 0xc0, !UPT ;  /* 0x0000000f09ff7892 */ /* 0x000fe2000f84c0ff */
[----:B------:R-:W-:Y:S01]  /*00c0*/  UMOV UR6, URZ ;  /* 0x000000ff00067c82 */ /* 0x000fe20008000000 */
[----:B------:R-:W-:-:S05]  /*00d0*/  UMOV UR7, URZ ;  /* 0x000000ff00077c82 */ /* 0x000fca0008000000 */
[----:B------:R-:W-:Y:S05]  /*00e0*/  BRA.U !UP0, `(.L_x_42) ;  /* 0x0000000108bc7547 */ /* 0x000fea000b800000 */
[----:B------:R-:W-:Y:S01]  /*00f0*/  CS2R R8, SRZ ;  /* 0x0000000000087805 */ /* 0x000fe2000001ff00 */
[----:B------:R-:W0:Y:S01]  /*0100*/  LDCU.64 UR16, c[0x0][0x380] ;  /* 0x00007000ff1077ac */ /* 0x000e220008000a00 */
[----:B------:R-:W-:Y:S01]  /*0110*/  ULOP3.LUT UR6, UR9, 0xfffffff0, URZ, 0xc0, !UPT ;  /* 0xfffffff009067892 */ /* 0x000fe2000f8ec0ff */
[----:B------:R-:W-:Y:S01]  /*0120*/  UMOV UR7, UR8 ;  /* 0x0000000800077c82 */ /* 0x000fe20008000000 */
[----:B------:R-:W-:Y:S01]  /*0130*/  UMOV UR4, URZ ;  /* 0x000000ff00047c82 */ /* 0x000fe20008000000 */
[----:B------:R-:W-:-:S09]  /*0140*/  UMOV UR5, URZ ;  /* 0x000000ff00057c82 */ /* 0x000fd20008000000 */
.L_x_43:
[----:B0-----:R-:W-:-:S04]  /*0150*/  ULEA UR13, UP0, UR4, UR16, 0x3 ;  /* 0x00000010040d7291 */ /* 0x001fc8000f8018ff */
[----:B------:R-:W-:Y:S02]  /*0160*/  ULEA.HI.X UR14, UR4, UR17, UR5, 0x3, UP0 ;  /* 0x00000011040e7291 */ /* 0x000fe400080f1c05 */
[----:B------:R-:W-:-:S04]  /*0170*/  IMAD.U32 R32, RZ, RZ, UR13 ;  /* 0x0000000dff207e24 */ /* 0x000fc8000f8e00ff */
[----:B------:R-:W-:-:S05]  /*0180*/  IMAD.U32 R33, RZ, RZ, UR14 ;  /* 0x0000000eff217e24 */ /* 0x000fca000f8e00ff */
[----:B------:R-:W2:Y:S04]  /*0190*/  LDG.E.64 R34, desc[UR10][R32.64] ;  /* 0x0000000a20227981 */ /* 0x000ea8000c1e1b00 */
[----:B------:R-:W4:Y:S04]  /*01a0*/  LDG.E.64 R2, desc[UR10][R32.64+0x8] ;  /* 0x0000080a20027981 */ /* 0x000f28000c1e1b00 */
[----:B------:R-:W5:Y:S04]  /*01b0*/  LDG.E.64 R6, desc[UR10][R32.64+0x10] ;  /* 0x0000100a20067981 */ /* 0x000f68000c1e1b00 */
[----:B------:R-:W3:Y:S04]  /*01c0*/  LDG.E.64 R10, desc[UR10][R32.64+0x18] ;  /* 0x0000180a200a7981 */ /* 0x000ee8000c1e1b00 */
        /* <DEDUP_REMOVED lines=9> */
[----:B------:R-:W3:Y:S01]  /*0260*/  LDG.E.64 R30, desc[UR10][R32.64+0x68] ;  /* 0x0000680a201e7981 */ /* 0x000ee2000c1e1b00 */
[----:B--2---:R-:W-:-:S03]  /*0270*/  DADD R36, R34, R8 ;  /* 0x0000000022247229 */ /* 0x004fc60000000008 */
[----:B------:R-:W2:Y:S04]  /*0280*/  LDG.E.64 R8, desc[UR10][R32.64+0x70] ;  /* 0x0000700a20087981 */ /* 0x000ea8000c1e1b00 */
[----:B------:R-:W2:Y:S01]  /*0290*/  LDG.E.64 R34, desc[UR10][R32.64+0x78] ;  /* 0x0000780a20227981 */ /* 0x000ea2000c1e1b00 */
[----:B------:R-:W-:Y:S01]  /*02a0*/  UIADD3 UR4, UP0, UPT, UR4, 0x10, URZ ;  /* 0x0000001004047890 */ /* 0x000fe2000ff1e0ff */
[----:B----4-:R-:W-:-:S03]  /*02b0*/  DADD R2, R36, R2 ;  /* 0x0000000024027229 */ /* 0x010fc60000000002 */
[----:B------:R-:W-:Y:S02]  /*02c0*/  UIADD3.X UR5, UPT, UPT, URZ, UR5, URZ, UP0, !UPT ;  /* 0x00000005ff057290 */ /* 0x000fe400087fe4ff */
[----:B------:R-:W-:-:S03]  /*02d0*/  UISETP.NE.U32.AND UP0, UPT, UR4, UR6, UPT ;  /* 0x000000060400728c */ /* 0x000fc6000bf05070 */
[----:B-----5:R-:W-:Y:S01]  /*02e0*/  DADD R2, R2, R6 ;  /* 0x0000000002027229 */ /* 0x020fe20000000006 */
[----:B------:R-:W-:-:S07]  /*02f0*/  UISETP.NE.AND.EX UP0, UPT, UR5, UR7, UPT, UP0 ;  /* 0x000000070500728c */ /* 0x000fce000bf05300 */
[----:B---3--:R-:W-:-:S08]  /*0300*/  DADD R2, R2, R10 ;  /* 0x0000000002027229 */ /* 0x008fd0000000000a */
[----:B------:R-:W-:-:S08]  /*0310*/  DADD R2, R2, R12 ;  /* 0x0000000002027229 */ /* 0x000fd0000000000c */
        /* <DEDUP_REMOVED lines=9> */
[----:B--2---:R-:W-:-:S08]  /*03b0*/  DADD R8, R2, R8 ;  /* 0x0000000002087229 */ /* 0x004fd00000000008 */
[----:B------:R-:W-:Y:S01]  /*03c0*/  DADD R8, R8, R34 ;  /* 0x0000000008087229 */ /* 0x000fe20000000022 */
[----:B------:R-:W-:Y:S10]  /*03d0*/  BRA.U UP0, `(.L_x_43) ;  /* 0xfffffffd005c7547 */ /* 0x000ff4000b83ffff */
.L_x_42:
[----:B------:R-:W-:Y:S05]  /*03e0*/  BRA.U !UP2, `(.L_x_41) ;  /* 0x000000050a1c7547 */ /* 0x000fea000b800000 */
[----:B------:R-:W-:Y:S02]  /*03f0*/  ULOP3.LUT UR4, UR9, 0xf, URZ, 0xc0, !UPT ;  /* 0x0000000f09047892 */ /* 0x000fe4000f8ec0ff */
[----:B------:R-:W-:Y:S02]  /*0400*/  ULOP3.LUT UP2, URZ, UR9, 0x7, URZ, 0xc0, !UPT ;  /* 0x0000000709ff7892 */ /* 0x000fe4000f84c0ff */
[----:B------:R-:W-:-:S04]  /*0410*/  UIADD3 UR4, UP0, UPT, UR4, -0x1, URZ ;  /* 0xffffffff04047890 */ /* 0x000fc8000ff1e0ff */
[----:B------:R-:W-:Y:S02]  /*0420*/  UIADD3.X UR5, UPT, UPT, URZ, -0x1, URZ, UP0, !UPT ;  /* 0xffffffffff057890 */ /* 0x000fe400087fe4ff */
[----:B------:R-:W-:-:S04]  /*0430*/  UISETP.GE.U32.AND UP0, UPT, UR4, 0x7, UPT ;  /* 0x000000070400788c */ /* 0x000fc8000bf06070 */
[----:B------:R-:W-:-:S09]  /*0440*/  UISETP.GE.U32.AND.EX UP0, UPT, UR5, URZ, UPT, UP0 ;  /* 0x000000ff0500728c */ /* 0x000fd2000bf06100 */
[----:B------:R-:W-:Y:S05]  /*0450*/  BRA.U !UP0, `(.L_x_44) ;  /* 0x00000001085c7547 */ /* 0x000fea000b800000 */
[----:B------:R-:W0:Y:S02]  /*0460*/  LDCU.64 UR4, c[0x0][0x380] ;  /* 0x00007000ff0477ac */ /* 0x000e240008000a00 */
[----:B0-----:R-:W-:-:S04]  /*0470*/  ULEA UR4, UP0, UR6, UR4, 0x3 ;  /* 0x0000000406047291 */ /* 0x001fc8000f8018ff */
[----:B------:R-:W-:Y:S02]  /*0480*/  ULEA.HI.X UR5, UR6, UR5, UR7, 0x3, UP0 ;  /* 0x0000000506057291 */ /* 0x000fe400080f1c07 */
[----:B------:R-:W-:-:S04]  /*0490*/  MOV R2, UR4 ;  /* 0x0000000400027c02 */ /* 0x000fc80008000f00 */
        /* <DEDUP_REMOVED lines=8> */
[----:B------:R-:W3:Y:S01]  /*0520*/  LDG.E.64 R22, desc[UR10][R2.64+0x38] ;  /* 0x0000380a02167981 */ /* 0x000ee2000c1e1b00 */
[----:B------:R-:W-:-:S04]  /*0530*/  UIADD3 UR6, UP0, UPT, UR6, 0x8, URZ ;  /* 0x0000000806067890 */ /* 0x000fc8000ff1e0ff */
[----:B------:R-:W-:Y:S01]  /*0540*/  UIADD3.X UR7, UPT, UPT, URZ, UR7, URZ, UP0, !UPT ;  /* 0x00000007ff077290 */ /* 0x000fe200087fe4ff */
[----:B--2---:R-:W-:-:S08]  /*0550*/  DADD R6, R8, R6 ;  /* 0x0000000008067229 */ /* 0x004fd00000000006 */
[----:B----4-:R-:W-:-:S08]  /*0560*/  DADD R6, R6, R10 ;  /* 0x0000000006067229 */ /* 0x010fd0000000000a */
[----:B-----5:R-:W-:-:S08]  /*0570*/  DADD R6, R6, R12 ;  /* 0x0000000006067229 */ /* 0x020fd0000000000c */
[----:B---3--:R-:W-:-:S08]  /*0580*/  DADD R6, R6, R14 ;  /* 0x0000000006067229 */ /* 0x008fd0000000000e */
[----:B------:R-:W-:-:S08]  /*0590*/  DADD R6, R6, R16 ;  /* 0x0000000006067229 */ /* 0x000fd00000000010 */
[----:B------:R-:W-:-:S08]  /*05a0*/  DADD R6, R6, R18 ;  /* 0x0000000006067229 */ /* 0x000fd00000000012 */
[----:B------:R-:W-:-:S08]  /*05b0*/  DADD R6, R6, R20 ;  /* 0x0000000006067229 */ /* 0x000fd00000000014 */
[----:B------:R-:W-:-:S11]  /*05c0*/  DADD R8, R6, R22 ;  /* 0x0000000006087229 */ /* 0x000fd60000000016 */
.L_x_44:
        /* <DEDUP_REMOVED lines=11> */
[----:B------:R-:W-:-:S04]  /*0680*/  IMAD.U32 R2, RZ, RZ, UR4 ;  /* 0x00000004ff027e24 */ /* 0x000fc8000f8e00ff */
[----:B------:R-:W-:-:S05]  /*0690*/  MOV R3, UR5 ;  /* 0x0000000500037c02 */ /* 0x000fca0008000f00 */
[----:B------:R-:W2:Y:S04]  /*06a0*/  LDG.E.64 R6, desc[UR10][R2.64] ;  /* 0x0000000a02067981 */ /* 0x000ea8000c1e1b00 */
[----:B------:R-:W4:Y:S04]  /*06b0*/  LDG.E.64 R10, desc[UR10][R2.64+0x8] ;  /* 0x0000080a020a7981 */ /* 0x000f28000c1e1b00 */
[----:B------:R-:W5:Y:S04]  /*06c0*/  LDG.E.64 R12, desc[UR10][R2.64+0x10] ;  /* 0x0000100a020c7981 */ /* 0x000f68000c1e1b00 */
[----:B------:R-:W3:Y:S01]  /*06d0*/  LDG.E.64 R14, desc[UR10][R2.64+0x18] ;  /* 0x0000180a020e7981 */ /* 0x000ee2000c1e1b00 */
[----:B------:R-:W-:-:S04]  /*06e0*/  UIADD3 UR6, UP0, UPT, UR6, 0x4, URZ ;  /* 0x0000000406067890 */ /* 0x000fc8000ff1e0ff */
[----:B------:R-:W-:Y:S01]  /*06f0*/  UIADD3.X UR7, UPT, UPT, URZ, UR7, URZ, UP0, !UPT ;  /* 0x00000007ff077290 */ /* 0x000fe200087fe4ff */
[----:B--2---:R-:W-:-:S08]  /*0700*/  DADD R6, R8, R6 ;  /* 0x0000000008067229 */ /* 0x004fd00000000006 */
[----:B----4-:R-:W-:-:S08]  /*0710*/  DADD R6, R6, R10 ;  /* 0x0000000006067229 */ /* 0x010fd0000000000a */
[----:B-----5:R-:W-:-:S08]  /*0720*/  DADD R6, R6, R12 ;  /* 0x0000000006067229 */ /* 0x020fd0000000000c */
[----:B---3--:R-:W-:-:S11]  /*0730*/  DADD R8, R6, R14 ;  /* 0x0000000006087229 */ /* 0x008fd6000000000e */
.L_x_45:
[----:B------:R-:W-:Y:S05]  /*0740*/  BRA.U !UP2, `(.L_x_41) ;  /* 0x000000010a447547 */ /* 0x000fea000b800000 */
[----:B------:R-:W0:Y:S01]  /*0750*/  LDCU.64 UR16, c[0x0][0x380] ;  /* 0x00007000ff1077ac */ /* 0x000e220008000a00 */
[----:B------:R-:W-:Y:S01]  /*0760*/  ULOP3.LUT UR15, UR9, 0x3, URZ, 0xc0, !UPT ;  /* 0x00000003090f7892 */ /* 0x000fe2000f8ec0ff */
[----:B------:R-:W-:Y:S01]  /*0770*/  UMOV UR4, URZ ;  /* 0x000000ff00047c82 */ /* 0x000fe20008000000 */
[----:B------:R-:W-:-:S10]  /*0780*/  UMOV UR5, URZ ;  /* 0x000000ff00057c82 */ /* 0x000fd40008000000 */
.L_x_46:
[----:B0-----:R-:W-:-:S04]  /*0790*/  ULEA UR13, UP0, UR6, UR16, 0x3 ;  /* 0x00000010060d7291 */ /* 0x001fc8000f8018ff */
[----:B------:R-:W-:Y:S02]  /*07a0*/  ULEA.HI.X UR14, UR6, UR17, UR7, 0x3, UP0 ;  /* 0x00000011060e7291 */ /* 0x000fe400080f1c07 */
[----:B------:R-:W-:-:S04]  /*07b0*/  IMAD.U32 R2, RZ, RZ, UR13 ;  /* 0x0000000dff027e24 */ /* 0x000fc8000f8e00ff */
[----:B------:R-:W-:-:S06]  /*07c0*/  IMAD.U32 R3, RZ, RZ, UR14 ;  /* 0x0000000eff037e24 */ /* 0x000fcc000f8e00ff */
[----:B------:R-:W2:Y:S01]  /*07d0*/  LDG.E.64 R2, desc[UR10][R2.64] ;  /* 0x0000000a02027981 */ /* 0x000ea2000c1e1b00 */
[----:B------:R-:W-:Y:S02]  /*07e0*/  UIADD3 UR4, UP0, UPT, UR4, 0x1, URZ ;  /* 0x0000000104047890 */ /* 0x000fe4000ff1e0ff */
[----:B------:R-:W-:Y:S02]  /*07f0*/  UIADD3 UR6, UP2, UPT, UR6, 0x1, URZ ;  /* 0x0000000106067890 */ /* 0x000fe4000ff5e0ff */
[----:B------:R-:W-:Y:S02]  /*0800*/  UIADD3.X UR5, UPT, UPT, URZ, UR5, URZ, UP0, !UPT ;  /* 0x00000005ff057290 */ /* 0x000fe400087fe4ff */
[----:B------:R-:W-:Y:S02]  /*0810*/  UISETP.NE.U32.AND UP0, UPT, UR4, UR15, UPT ;  /* 0x0000000f0400728c */ /* 0x000fe4000bf05070 */
[----:B------:R-:W-:Y:S02]  /*0820*/  UIADD3.X UR7, UPT, UPT, URZ, UR7, URZ, UP2, !UPT ;  /* 0x00000007ff077290 */ /* 0x000fe400097fe4ff */
[----:B------:R-:W-:Y:S01]  /*0830*/  UISETP.NE.AND.EX UP0, UPT, UR5, URZ, UPT, UP0 ;  /* 0x000000ff0500728c */ /* 0x000fe2000bf05300 */
[----:B--2---:R-:W-:-:S08]  /*0840*/  DADD R8, R2, R8 ;  /* 0x0000000002087229 */ /* 0x004fd00000000008 */
[----:B------:R-:W-:Y:S05]  /*0850*/  BRA.U UP0, `(.L_x_46) ;  /* 0xfffffffd00cc7547 */ /* 0x000fea000b83ffff */
.L_x_41:
[----:B------:R-:W-:Y:S01]  /*0860*/  UMOV UR4, UR9 ;  /* 0x0000000900047c82 */ /* 0x000fe20008000000 */
[----:B------:R-:W-:Y:S01]  /*0870*/  UMOV UR5, UR8 ;  /* 0x0000000800057c82 */ /* 0x000fe20008000000 */
[----:B------:R-:W-:Y:S01]  /*0880*/  MOV R6, 0x1 ;  /* 0x0000000100067802 */ /* 0x000fe20000000f00 */
[----:B------:R-:W0:Y:S01]  /*0890*/  I2F.F64.U64 R2, UR4 ;  /* 0x0000000400027d12 */ /* 0x000e220008301800 */
[----:B------:R-:W-:-:S07]  /*08a0*/  FSETP.GEU.AND P1, PT, |R9|, 6.5827683646048100446e-37, PT ;  /* 0x036000000900780b */ /* 0x000fce0003f2e200 */
[----:B0-----:R-:W0:Y:S02]  /*08b0*/  MUFU.RCP64H R7, R3 ;  /* 0x0000000300077308 */ /* 0x001e240000001800 */
        /* <DEDUP_REMOVED lines=16> */
[----:B-1-3--:R-:W-:Y:S05]  /*09c0*/  CALL.REL.NOINC `($__internal_1_$__cuda_sm20_div_rn_f64_full) ;  /* 0x0000002c00587944 */ /* 0x00afea0003c00000 */
[----:B------:R-:W-:Y:S01]  /*09d0*/  IMAD.MOV.U32 R6, RZ, RZ, R24 ;  /* 0x000000ffff067224 */ /* 0x000fe200078e0018 */
[----:B------:R-:W-:-:S07]  /*09e0*/  MOV R7, R25 ;  /* 0x0000001900077202 */ /* 0x000fce0000000f00 */
.L_x_47:
[----:B------:R-:W-:Y:S01]  /*09f0*/  CS2R R28, SRZ ;  /* 0x00000000001c7805 */ /* 0x000fe2000001ff00 */
[----:B------:R-:W-:Y:S06]  /*0a00*/  BRA.U !UP1, `(.L_x_48) ;  /* 0x00000009096c7547 */ /* 0x000fec000b800000 */
[----:B------:R-:W0:Y:S01]  /*0a10*/  LDCU UR9, c[0x0][0x390] ;  /* 0x00007200ff0977ac */ /* 0x000e220008000800 */
[----:B------:R-:W-:Y:S01]  /*0a20*/  CS2R R28, SRZ ;  /* 0x00000000001c7805 */ /* 0x000fe2000001ff00 */
[----:B------:R-:W-:Y:S01]  /*0a30*/  UMOV UR6, URZ ;  /* 0x000000ff00067c82 */ /* 0x000fe20008000000 */
[----:B------:R-:W-:Y:S01]  /*0a40*/  UMOV UR7, URZ ;  /* 0x000000ff00077c82 */ /* 0x000fe20008000000 */
[----:B0-----:R-:W-:Y:S02]  /*0a50*/  UISETP.GE.U32.AND UP0, UPT, UR9, 0x10, UPT ;  /* 0x000000100900788c */ /* 0x001fe4000bf06070 */
[----:B------:R-:W-:-:S07]  /*0a60*/  ULOP3.LUT UP1, URZ, UR9, 0xf, URZ, 0xc0, !UPT ;  /* 0x0000000f09ff7892 */ /* 0x000fce000f82c0ff */
[----:B------:R-:W-:Y:S05]  /*0a70*/  BRA.U !UP0, `(.L_x_49) ;  /* 0x0000000108fc7547 */ /* 0x000fea000b800000 */
[----:B------:R-:W-:Y:S01]  /*0a80*/  CS2R R28, SRZ ;  /* 0x00000000001c7805 */ /* 0x000fe2000001ff00 */
[----:B------:R-:W0:Y:S01]  /*0a90*/  LDCU.64 UR14, c[0x0][0x380] ;  /* 0x00007000ff0e77ac */ /* 0x000e220008000a00 */
[----:B------:R-:W-:Y:S01]  /*0aa0*/  ULOP3.LUT UR6, UR9, 0xfffffff0, URZ, 0xc0, !UPT ;  /* 0xfffffff009067892 */ /* 0x000fe2000f8ec0ff */
[----:B------:R-:W-:Y:S01]  /*0ab0*/  UMOV UR7, UR8 ;  /* 0x0000000800077c82 */ /* 0x000fe20008000000 */
[----:B------:R-:W-:Y:S01]  /*0ac0*/  UMOV UR4, URZ ;  /* 0x000000ff00047c82 */ /* 0x000fe20008000000 */
[----:B------:R-:W-:-:S09]  /*0ad0*/  UMOV UR5, URZ ;  /* 0x000000ff00057c82 */ /* 0x000fd20008000000 */
.L_x_50:
        /* <DEDUP_REMOVED lines=16> */
[----:B--2---:R-:W-:-:S03]  /*0be0*/  DADD R34, R10, -R6 ;  /* 0x000000000a227229 */ /* 0x004fc60000000806 */
[----:B------:R-:W2:Y:S01]  /*0bf0*/  LDG.E.64 R10, desc[UR10][R26.64+0x58] ;  /* 0x0000580a1a0a7981 */ /* 0x000ea2000c1e1b00 */
[----:B----4-:R-:W-:-:S04]  /*0c00*/  DADD R32, R32, -R6 ;  /* 0x0000000020207229 */ /* 0x010fc80000000806 */
[----:B------:R-:W-:Y:S01]  /*0c10*/  DFMA R34, R34, R34, R28 ;  /* 0x000000222222722b */ /* 0x000fe2000000001c */
[----:B------:R-:W4:Y:S07]  /*0c20*/  LDG.E.64 R28, desc[UR10][R26.64+0x60] ;  /* 0x0000600a1a1c7981 */ /* 0x000f2e000c1e1b00 */
[----:B------:R-:W-:Y:S02]  /*0c30*/  DFMA R34, R32, R32, R34 ;  /* 0x000000202022722b */ /* 0x000fe40000000022 */
[----:B-----5:R-:W-:Y:S01]  /*0c40*/  DADD R32, R30, -R6 ;  /* 0x000000001e207229 */ /* 0x020fe20000000806 */
[----:B------:R-:W5:Y:S07]  /*0c50*/  LDG.E.64 R30, desc[UR10][R26.64+0x68] ;  /* 0x0000680a1a1e7981 */ /* 0x000f6e000c1e1b00 */
[----:B------:R-:W-:-:S02]  /*0c60*/  DFMA R34, R32, R32, R34 ;  /* 0x000000202022722b */ /* 0x000fc40000000022 */
[----:B------:R-:W5:Y:S01]  /*0c70*/  LDG.E.64 R32, desc[UR10][R26.64+0x70] ;  /* 0x0000700a1a207981 */ /* 0x000f62000c1e1b00 */
[--C-:B---3--:R-:W-:Y:S02]  /*0c80*/  DADD R8, R8, -R6.reuse ;  /* 0x0000000008087229 */ /* 0x108fe40000000806 */
[----:B------:R-:W-:-:S06]  /*0c90*/  DADD R24, R24, -R6 ;  /* 0x0000000018187229 */ /* 0x000fcc0000000806 */
[----:B------:R-:W-:Y:S02]  /*0ca0*/  DFMA R34, R8, R8, R34 ;  /* 0x000000080822722b */ /* 0x000fe40000000022 */
        /* <DEDUP_REMOVED lines=11> */
[----:B------:R-:W-:-:S08]  /*0d60*/  DFMA R34, R14, R14, R34 ;  /* 0x0000000e0e22722b */ /* 0x000fd00000000022 */
[----:B------:R-:W-:Y:S01]  /*0d70*/  DFMA R34, R12, R12, R34 ;  /* 0x0000000c0c22722b */ /* 0x000fe20000000022 */
[----:B------:R-:W-:-:S04]  /*0d80*/  UIADD3 UR4, UP0, UPT, UR4, 0x10, URZ ;  /* 0x0000001004047890 */ /* 0x000fc8000ff1e0ff */
[----:B------:R-:W-:Y:S02]  /*0d90*/  UIADD3.X UR5, UPT, UPT, URZ, UR5, URZ, UP0, !UPT ;  /* 0x00000005ff057290 */ /* 0x000fe400087fe4ff */
[----:B------:R-:W-:Y:S01]  /*0da0*/  UISETP.NE.U32.AND UP0, UPT, UR4, UR6, UPT ;  /* 0x000000060400728c */ /* 0x000fe2000bf05070 */
[----:B------:R-:W-:-:S03]  /*0db0*/  DADD R36, R36, -R6 ;  /* 0x0000000024247229 */ /* 0x000fc60000000806 */
[----:B------:R-:W-:Y:S01]  /*0dc0*/  UISETP.NE.AND.EX UP0, UPT, UR5, UR7, UPT, UP0 ;  /* 0x000000070500728c */ /* 0x000fe2000bf05300 */
[----:B--2---:R-:W-:-:S08]  /*0dd0*/  DADD R10, R10, -R6 ;  /* 0x000000000a0a7229 */ /* 0x004fd00000000806 */
[----:B------:R-:W-:Y:S02]  /*0de0*/  DFMA R34, R10, R10, R34 ;  /* 0x0000000a0a22722b */ /* 0x000fe40000000022 */
[----:B----4-:R-:W-:-:S08]  /*0df0*/  DADD R28, R28, -R6 ;  /* 0x000000001c1c7229 */ /* 0x010fd00000000806 */
[----:B------:R-:W-:Y:S02]  /*0e00*/  DFMA R34, R28, R28, R34 ;  /* 0x0000001c1c22722b */ /* 0x000fe40000000022 */
[--C-:B-----5:R-:W-:Y:S02]  /*0e10*/  DADD R30, R30, -R6.reuse ;  /* 0x000000001e1e7229 */ /* 0x120fe40000000806 */
[----:B------:R-:W-:-:S06]  /*0e20*/  DADD R32, R32, -R6 ;  /* 0x0000000020207229 */ /* 0x000fcc0000000806 */
[----:B------:R-:W-:-:S08]  /*0e30*/  DFMA R34, R30, R30, R34 ;  /* 0x0000001e1e22722b */ /* 0x000fd00000000022 */
[----:B------:R-:W-:-:S08]  /*0e40*/  DFMA R34, R32, R32, R34 ;  /* 0x000000202022722b */ /* 0x000fd00000000022 */
[----:B------:R-:W-:Y:S01]  /*0e50*/  DFMA R28, R36, R36, R34 ;  /* 0x00000024241c722b */ /* 0x000fe20000000022 */
[----:B------:R-:W-:Y:S10]  /*0e60*/  BRA.U UP0, `(.L_x_50) ;  /* 0xfffffffd001c7547 */ /* 0x000ff4000b83ffff */
.L_x_49:
        /* <DEDUP_REMOVED lines=23> */
[--C-:B--2---:R-:W-:Y:S02]  /*0fe0*/  DADD R20, R20, -R6.reuse ;  /* 0x0000000014147229 */ /* 0x104fe40000000806 */
[----:B----4-:R-:W-:-:S06]  /*0ff0*/  DADD R22, R22, -R6 ;  /* 0x0000000016167229 */ /* 0x010fcc0000000806 */
[----:B------:R-:W-:Y:S02]  /*1000*/  DFMA R20, R20, R20, R28 ;  /* 0x000000141414722b */ /* 0x000fe4000000001c */
[--C-:B-----5:R-:W-:Y:S02]  /*1010*/  DADD R24, R24, -R6.reuse ;  /* 0x0000000018187229 */ /* 0x120fe40000000806 */
[----:B---3--:R-:W-:-:S04]  /*1020*/  DADD R14, R14, -R6 ;  /* 0x000000000e0e7229 */ /* 0x008fc80000000806 */
[----:B------:R-:W-:Y:S02]  /*1030*/  DFMA R20, R22, R22, R20 ;  /* 0x000000161614722b */ /* 0x000fe40000000014 */
[--C-:B------:R-:W-:Y:S02]  /*1040*/  DADD R12, R12, -R6.reuse ;  /* 0x000000000c0c7229 */ /* 0x100fe40000000806 */
[----:B------:R-:W-:-:S04]  /*1050*/  DADD R8, R8, -R6 ;  /* 0x0000000008087229 */ /* 0x000fc80000000806 */
[----:B------:R-:W-:Y:S02]  /*1060*/  DFMA R20, R24, R24, R20 ;  /* 0x000000181814722b */ /* 0x000fe40000000014 */
[--C-:B------:R-:W-:Y:S02]  /*1070*/  DADD R10, R10, -R6.reuse ;  /* 0x000000000a0a7229 */ /* 0x100fe40000000806 */
[----:B------:R-:W-:-:S04]  /*1080*/  DADD R16, R16, -R6 ;  /* 0x0000000010107229 */ /* 0x000fc80000000806 */
[----:B------:R-:W-:-:S08]  /*1090*/  DFMA R20, R14, R14, R20 ;  /* 0x0000000e0e14722b */ /* 0x000fd00000000014 */
[----:B------:R-:W-:-:S08]  /*10a0*/  DFMA R20, R12, R12, R20 ;  /* 0x0000000c0c14722b */ /* 0x000fd00000000014 */
[----:B------:R-:W-:-:S08]  /*10b0*/  DFMA R20, R8, R8, R20 ;  /* 0x000000080814722b */ /* 0x000fd00000000014 */
[----:B------:R-:W-:-:S08]  /*10c0*/  DFMA R20, R10, R10, R20 ;  /* 0x0000000a0a14722b */ /* 0x000fd00000000014 */
[----:B------:R-:W-:-:S11]  /*10d0*/  DFMA R28, R16, R16, R20 ;  /* 0x00000010101c722b */ /* 0x000fd60000000014 */
.L_x_51:
        /* <DEDUP_REMOVED lines=24> */
[----:B------:R-:W-:-:S08]  /*1260*/  DFMA R10, R12, R12, R10 ;  /* 0x0000000c0c0a722b */ /* 0x000fd0000000000a */
[----:B------:R-:W-:-:S08]  /*1270*/  DFMA R10, R14, R14, R10 ;  /* 0x0000000e0e0a722b */ /* 0x000fd0000000000a */
[----:B------:R-:W-:-:S11]  /*1280*/  DFMA R28, R16, R16, R10 ;  /* 0x00000010101c722b */ /* 0x000fd6000000000a */
.L_x_52:
[----:B------:R-:W-:Y:S05]  /*1290*/  BRA.U !UP1, `(.L_x_48) ;  /* 0x0000000109487547 */ /* 0x000fea000b800000 */
[----:B------:R-:W0:Y:S01]  /*12a0*/  LDCU.64 UR14, c[0x0][0x380] ;  /* 0x00007000ff0e77ac */ /* 0x000e220008000a00 */
[----:B------:R-:W-:Y:S01]  /*12b0*/  ULOP3.LUT UR9, UR9, 0x3, URZ, 0xc0, !UPT ;  /* 0x0000000309097892 */ /* 0x000fe2000f8ec0ff */
[----:B------:R-:W-:Y:S01]  /*12c0*/  UMOV UR4, URZ ;  /* 0x000000ff00047c82 */ /* 0x000fe20008000000 */
[----:B------:R-:W-:-:S10]  /*12d0*/  UMOV UR5, URZ ;  /* 0x000000ff00057c82 */ /* 0x000fd40008000000 */
.L_x_53:
[----:B0-----:R-:W-:-:S04]  /*12e0*/  ULEA UR8, UP0, UR6, UR14, 0x3 ;  /* 0x0000000e06087291 */ /* 0x001fc8000f8018ff */
[----:B------:R-:W-:Y:S02]  /*12f0*/  ULEA.HI.X UR13, UR6, UR15, UR7, 0x3, UP0 ;  /* 0x0000000f060d7291 */ /* 0x000fe400080f1c07 */
[----:B------:R-:W-:-:S04]  /*1300*/  IMAD.U32 R10, RZ, RZ, UR8 ;  /* 0x00000008ff0a7e24 */ /* 0x000fc8000f8e00ff */
[----:B------:R-:W-:-:S05]  /*1310*/  IMAD.U32 R11, RZ, RZ, UR13 ;  /* 0x0000000dff0b7e24 */ /* 0x000fca000f8e00ff */
[----:B------:R-:W2:Y:S01]  /*1320*/  LDG.E.64 R8, desc[UR10][R10.64] ;  /* 0x0000000a0a087981 */ /* 0x000ea2000c1e1b00 */
[----:B------:R-:W-:Y:S02]  /*1330*/  UIADD3 UR4, UP0, UPT, UR4, 0x1, URZ ;  /* 0x0000000104047890 */ /* 0x000fe4000ff1e0ff */
[----:B------:R-:W-:Y:S02]  /*1340*/  UIADD3 UR6, UP1, UPT, UR6, 0x1, URZ ;  /* 0x0000000106067890 */ /* 0x000fe4000ff3e0ff */
[----:B------:R-:W-:Y:S02]  /*1350*/  UIADD3.X UR5, UPT, UPT, URZ, UR5, URZ, UP0, !UPT ;  /* 0x00000005ff057290 */ /* 0x000fe400087fe4ff */
[----:B------:R-:W-:Y:S02]  /*1360*/  UISETP.NE.U32.AND UP0, UPT, UR4, UR9, UPT ;  /* 0x000000090400728c */ /* 0x000fe4000bf05070 */
[----:B------:R-:W-:Y:S02]  /*1370*/  UIADD3.X UR7, UPT, UPT, URZ, UR7, URZ, UP1, !UPT ;  /* 0x00000007ff077290 */ /* 0x000fe40008ffe4ff */
[----:B------:R-:W-:Y:S01]  /*1380*/  UISETP.NE.AND.EX UP0, UPT, UR5, URZ, UPT, UP0 ;  /* 0x000000ff0500728c */ /* 0x000fe2000bf05300 */
[----:B--2---:R-:W-:-:S08]  /*1390*/  DADD R8, R8, -R6 ;  /* 0x0000000008087229 */ /* 0x004fd00000000806 */
[----:B------:R-:W-:Y:S01]  /*13a0*/  DFMA R28, R8, R8, R28 ;  /* 0x00000008081c722b */ /* 0x000fe2000000001c */
[----:B------:R-:W-:Y:S10]  /*13b0*/  BRA.U UP0, `(.L_x_53) ;  /* 0xfffffffd00c87547 */ /* 0x000ff4000b83ffff */
.L_x_48:
[----:B------:R-:W0:Y:S01]  /*13c0*/  MUFU.RCP64H R7, R3 ;  /* 0x0000000300077308 */ /* 0x000e220000001800 */
[----:B------:R-:W-:Y:S01]  /*13d0*/  MOV R6, 0x1 ;  /* 0x0000000100067802 */ /* 0x000fe20000000f00 */
[----:B------:R-:W2:Y:S01]  /*13e0*/  LDCU UR4, c[0x0][0x390] ;  /* 0x00007200ff0477ac */ /* 0x000ea20008000800 */
[----:B------:R-:W-:Y:S01]  /*13f0*/  FSETP.GEU.AND P2, PT, |R29|, 6.5827683646048100446e-37, PT ;  /* 0x036000001d00780b */ /* 0x000fe20003f4e200 */
[----:B------:R-:W-:Y:S03]  /*1400*/  BSSY.RECONVERGENT B0, `(.L_x_54) ;  /* 0x0000015000007945 */ /* 0x000fe60003800200 */
[----:B0-----:R-:W-:Y:S01]  /*1410*/  DFMA R8, -R2, R6, 1 ;  /* 0x3ff000000208742b */ /* 0x001fe20000000106 */
[----:B--2---:R-:W-:-:S07]  /*1420*/  ISETP.NE.AND P1, PT, RZ, UR4, PT ;  /* 0x00000004ff007c0c */ /* 0x004fce000bf25270 */
        /* <DEDUP_REMOVED lines=18> */
.L_x_55:
[----:B-1----:R-:W-:Y:S05]  /*1550*/  BSYNC.RECONVERGENT B0 ;  /* 0x0000000000007941 */ /* 0x002fea0003800200 */
.L_x_54:
[----:B------:R-:W0:Y:S01]  /*1560*/  MUFU.RSQ64H R9, R7 ;  /* 0x0000000700097308 */ /* 0x000e220000001c00 */
[----:B------:R-:W-:Y:S01]  /*1570*/  VIADD R8, R7, 0xfcb00000 ;  /* 0xfcb0000007087836 */ /* 0x000fe20000000000 */
[----:B------:R-:W-:Y:S01]  /*1580*/  MOV R11, 0x3fd80000 ;  /* 0x3fd80000000b7802 */ /* 0x000fe20000000f00 */
[----:B------:R-:W-:Y:S01]  /*1590*/  IMAD.MOV.U32 R10, RZ, RZ, 0x0 ;  /* 0x00000000ff0a7424 */ /* 0x000fe200078e00ff */
[----:B------:R-:W-:Y:S02]  /*15a0*/  BSSY.RECONVERGENT B0, `(.L_x_56) ;  /* 0x0000011000007945 */ /* 0x000fe40003800200 */
[----:B------:R-:W-:Y:S01]  /*15b0*/  ISETP.GE.U32.AND P0, PT, R8, 0x7ca00000, PT ;  /* 0x7ca000000800780c */ /* 0x000fe20003f06070 */
[----:B0-----:R-:W-:-:S08]  /*15c0*/  DMUL R2, R8, R8 ;  /* 0x0000000808027228 */ /* 0x001fd00000000000 */
[----:B------:R-:W-:-:S08]  /*15d0*/  DFMA R2, -R2, R6, 1 ;  /* 0x3ff000000202742b */ /* 0x000fd00000000106 */
[----:B------:R-:W-:Y:S02]  /*15e0*/  DFMA R10, R2, R10, 0.5 ;  /* 0x3fe00000020a742b */ /* 0x000fe4000000000a */
[----:B------:R-:W-:-:S08]  /*15f0*/  DMUL R2, R8, R2 ;  /* 0x0000000208027228 */ /* 0x000fd00000000000 */
[----:B------:R-:W-:-:S08]  /*1600*/  DFMA R12, R10, R2, R8 ;  /* 0x000000020a0c722b */ /* 0x000fd00000000008 */
[----:B------:R-:W-:Y:S02]  /*1610*/  DMUL R14, R12, R6 ;  /* 0x000000060c0e7228 */ /* 0x000fe40000000000 */
[----:B------:R-:W-:Y:S02]  /*1620*/  VIADD R11, R13, 0xfff00000 ;  /* 0xfff000000d0b7836 */ /* 0x000fe40000000000 */
[----:B------:R-:W-:-:S04]  /*1630*/  IMAD.MOV.U32 R10, RZ, RZ, R12 ;  /* 0x000000ffff0a7224 */ /* 0x000fc800078e000c */
[----:B------:R-:W-:-:S08]  /*1640*/  DFMA R16, R14, -R14, R6 ;  /* 0x8000000e0e10722b */ /* 0x000fd00000000006 */
[----:B------:R-:W-:Y:S01]  /*1650*/  DFMA R2, R16, R10, R14 ;  /* 0x0000000a1002722b */ /* 0x000fe2000000000e */
[----:B------:R-:W-:Y:S10]  /*1660*/  @!P0 BRA `(.L_x_57) ;  /* 0x0000000000108947 */ /* 0x000ff40003800000 */
[----:B------:R-:W-:-:S07]  /*1670*/  MOV R0, 0x1690 ;  /* 0x0000169000007802 */ /* 0x000fce0000000f00 */
[----:B---3--:R-:W-:Y:S05]  /*1680*/  CALL.REL.NOINC `($__internal_2_$__cuda_sm20_dsqrt_rn_f64_mediumpath_v1) ;  /* 0x00000024009c7944 */ /* 0x008fea0003c00000 */
[----:B------:R-:W-:Y:S01]  /*1690*/  MOV R2, R5 ;  /* 0x0000000500027202 */ /* 0x000fe20000000f00 */
[----:B------:R-:W-:-:S07]  /*16a0*/  IMAD.MOV.U32 R3, RZ, RZ, R6 ;  /* 0x000000ffff037224 */ /* 0x000fce00078e0006 */
.L_x_57:
[----:B------:R-:W-:Y:S05]  /*16b0*/  BSYNC.RECONVERGENT B0 ;  /* 0x0000000000007941 */ /* 0x000fea0003800200 */
.L_x_56:
[----:B------:R-:W0:Y:S01]  /*16c0*/  LDCU UR4, c[0x0][0x390] ;  /* 0x00007200ff0477ac */ /* 0x000e220008000800 */
[----:B------:R-:W-:Y:S01]  /*16d0*/  @!P1 IMAD.MOV.U32 R6, RZ, RZ, 0x0 ;  /* 0x00000000ff069424 */ /* 0x000fe200078e00ff */
[----:B------:R-:W-:Y:S01]  /*16e0*/  @!P1 MOV R7, 0x7ff00000 ;  /* 0x7ff0000000079802 */ /* 0x000fe20000000f00 */
[----:B0-----:R-:W0:Y:S01]  /*16f0*/  I2F.F64 R8, UR4 ;  /* 0x0000000400087d12 */ /* 0x001e220008201c00 */
[----:B------:R-:W-:Y:S05]  /*1700*/  @!P1 BRA `(.L_x_58) ;  /* 0x0000000000189947 */ /* 0x000fea0003800000 */
[----:B0-----:R-:W-:Y:S01]  /*1710*/  DADD R6, -RZ, |R8| ;  /* 0x00000000ff067229 */ /* 0x001fe20000000508 */
[----:B------:R-:W-:-:S10]  /*1720*/  MOV R0, 0x1740 ;  /* 0x0000174000007802 */ /* 0x000fd40000000f00 */
[----:B---3--:R-:W-:Y:S05]  /*1730*/  CALL.REL.NOINC `($_Z52calculateProbabilityDistribution_Float_processKernelPKdPdidd$__internal_accurate_pow) ;  /* 0x0000002800247944 */ /* 0x008fea0003c00000 */
[----:B------:R-:W-:-:S04]  /*1740*/  ISETP.GE.AND P0, PT, R9, RZ, PT ;  /* 0x000000ff0900720c */ /* 0x000fc80003f06270 */
[----:B------:R-:W-:Y:S02]  /*1750*/  FSEL R6, R5, RZ, P0 ;  /* 0x000000ff05067208 */ /* 0x000fe40000000000 */
[----:B------:R-:W-:-:S07]  /*1760*/  FSEL R7, R10, -QNAN , P0 ;  /* 0xfff800000a077808 */ /* 0x000fce0000000000 */
.L_x_58:
[----:B------:R-:W1:Y:S01]  /*1770*/  LDC R0, c[0x0][0x390] ;  /* 0x0000e400ff007b82 */ /* 0x000e620000000800 */
[----:B------:R-:W3:Y:S01]  /*1780*/  S2R R13, SR_TID.X ;  /* 0x00000000000d7919 */ /* 0x000ee20000002100 */
[----:B------:R-:W-:Y:S01]  /*1790*/  UMOV UR4, 0x8f5c28f6 ;  /* 0x8f5c28f600047882 */ /* 0x000fe20000000000 */
[----:B------:R-:W-:Y:S02]  /*17a0*/  UMOV UR5, 0x3ff0f5c2 ;  /* 0x3ff0f5c200057882 */ /* 0x000fe40000000000 */
[----:B------:R-:W-:Y:S01]  /*17b0*/  DMUL R2, R2, UR4 ;  /* 0x0000000402027c28 */ /* 0x000fe20008000000 */
[----:B-1----:R-:W-:-:S04]  /*17c0*/  ISETP.NE.AND P0, PT, R0, 0x1, PT ;  /* 0x000000010000780c */ /* 0x002fc80003f05270 */
[----:B------:R-:W-:Y:S02]  /*17d0*/  FSEL R6, R6, RZ, P0 ;  /* 0x000000ff06067208 */ /* 0x000fe40000000000 */
[----:B------:R-:W-:Y:S02]  /*17e0*/  FSEL R7, R7, 1.875, P0 ;  /* 0x3ff0000007077808 */ /* 0x000fe40000000000 */
[----:B------:R-:W-:-:S04]  /*17f0*/  ISETP.GE.AND P0, PT, R0, 0x1, PT ;  /* 0x000000010000780c */ /* 0x000fc80003f06270 */
[----:B------:R-:W-:Y:S01]  /*1800*/  DMUL R6, R2, R6 ;  /* 0x0000000602067228 */ /* 0x000fe20000000000 */
[----:B---3--:R-:W-:-:S04]  /*1810*/  IMAD R2, R4, R13, RZ ;  /* 0x0000000d04027224 */ /* 0x008fc800078e02ff */
[----:B------:R-:W-:-:S03]  /*1820*/  VIADD R5, R2, UR12 ;  /* 0x0000000c02057c36 */ /* 0x000fc60008000000 */
[----:B0-----:R-:W-:Y:S01]  /*1830*/  DMUL R8, R8, R6 ;  /* 0x0000000608087228 */ /* 0x001fe20000000000 */
[----:B------:R-:W-:Y:S10]  /*1840*/  @!P0 BRA `(.L_x_59) ;  /* 0x0000001400a48947 */ /* 0x000ff40003800000 */
[----:B------:R-:W0:Y:S01]  /*1850*/  LDC.64 R10, c[0x0][0x398] ;  /* 0x0000e600ff0a7b82 */ /* 0x000e220000000a00 */
[----:B------:R-:W0:Y:S01]  /*1860*/  LDCU.64 UR4, c[0x0][0x3a0] ;  /* 0x00007400ff0477ac */ /* 0x000e220008000a00 */
[-C--:B------:R-:W-:Y:S02]  /*1870*/  IMAD R3, R13, R0.reuse, RZ ;  /* 0x000000000d037224 */ /* 0x080fe400078e02ff */
[----:B------:R-:W-:Y:S02]  /*1880*/  IMAD R2, R2, R0, UR12 ;  /* 0x0000000c02027e24 */ /* 0x000fe4000f8e0200 */
[----:B------:R-:W-:Y:S01]  /*1890*/  IMAD.MOV.U32 R0, RZ, RZ, RZ ;  /* 0x000000ffff007224 */ /* 0x000fe200078e00ff */
[----:B0-----:R-:W-:-:S11]  /*18a0*/  DADD R10, -R10, UR4 ;  /* 0x000000040a0a7e29 */ /* 0x001fd60008000100 */
.L_x_78:
[----:B0-----:R-:W0:Y:S01]  /*18b0*/  MUFU.RCP64H R15, 1000 ;  /* 0x408f4000000f7908 */ /* 0x001e220000001800 */
[----:B------:R-:W-:Y:S01]  /*18c0*/  MOV R18, 0x0 ;  /* 0x0000000000127802 */ /* 0x000fe20000000f00 */
[----:B------:R-:W-:Y:S01]  /*18d0*/  IMAD.MOV.U32 R19, RZ, RZ, 0x408f4000 ;  /* 0x408f4000ff137424 */ /* 0x000fe200078e00ff */
[----:B------:R-:W1:Y:S01]  /*18e0*/  LDCU UR4, c[0x0][0x390] ;  /* 0x00007200ff0477ac */ /* 0x000e620008000800 */
[----:B------:R-:W-:-:S06]  /*18f0*/  IMAD.MOV.U32 R14, RZ, RZ, 0x1 ;  /* 0x00000001ff0e7424 */ /* 0x000fcc00078e00ff */
[----:B0-----:R-:W-:Y:S01]  /*1900*/  DFMA R12, R14, -R18, 1 ;  /* 0x3ff000000e0c742b */ /* 0x001fe20000000812 */
[----:B-1----:R-:W-:-:S07]  /*1910*/  UISETP.NE.AND UP0, UPT, UR4, 0x1, UPT ;  /* 0x000000010400788c */ /* 0x002fce000bf05270 */
[----:B------:R-:W-:Y:S02]  /*1920*/  DFMA R16, R12, R12, R12 ;  /* 0x0000000c0c10722b */ /* 0x000fe4000000000c */
[----:B------:R-:W0:Y:S06]  /*1930*/  I2F.F64.U32 R12, R0 ;  /* 0x00000000000c7312 */ /* 0x000e2c0000201800 */
[----:B------:R-:W-:-:S08]  /*1940*/  DFMA R16, R14, R16, R14 ;  /* 0x000000100e10722b */ /* 0x000fd0000000000e */
[----:B------:R-:W-:Y:S02]  /*1950*/  DFMA R14, R16, -R18, 1 ;  /* 0x3ff00000100e742b */ /* 0x000fe40000000812 */
[----:B0-----:R-:W-:-:S06]  /*1960*/  DMUL R18, R10, R12 ;  /* 0x0000000c0a127228 */ /* 0x001fcc0000000000 */
[----:B------:R-:W-:-:S04]  /*1970*/  DFMA R14, R16, R14, R16 ;  /* 0x0000000e100e722b */ /* 0x000fc80000000010 */
[----:B------:R-:W-:-:S04]  /*1980*/  FSETP.GEU.AND P1, PT, |R19|, 6.5827683646048100446e-37, PT ;  /* 0x036000001300780b */ /* 0x000fc80003f2e200 */
[----:B------:R-:W-:-:S08]  /*1990*/  DMUL R12, R18, R14 ;  /* 0x0000000e120c7228 */ /* 0x000fd00000000000 */
[----:B------:R-:W-:-:S08]  /*19a0*/  DFMA R16, R12, -1000, R18 ;  /* 0xc08f40000c10782b */ /* 0x000fd00000000012 */
[----:B------:R-:W-:-:S10]  /*19b0*/  DFMA R12, R14, R16, R12 ;  /* 0x000000100e0c722b */ /* 0x000fd4000000000c */
[----:B------:R-:W-:-:S05]  /*19c0*/  FFMA R14, RZ, 4.4765625, R13 ;  /* 0x408f4000ff0e7823 */ /* 0x000fca000000000d */
[----:B------:R-:W-:-:S13]  /*19d0*/  FSETP.GT.AND P0, PT, |R14|, 1.469367938527859385e-39, PT ;  /* 0x001000000e00780b */ /* 0x000fda0003f04200 */
[----:B------:R-:W-:Y:S05]  /*19e0*/  @P0 BRA P1, `(.L_x_60) ;  /* 0x0000000000180947 */ /* 0x000fea0000800000 */
[----:B------:R-:W-:Y:S01]  /*19f0*/  MOV R22, RZ ;  /* 0x000000ff00167202 */ /* 0x000fe20000000f00 */
[----:B------:R-:W-:Y:S01]  /*1a00*/  IMAD.MOV.U32 R23, RZ, RZ, 0x408f4000 ;  /* 0x408f4000ff177424 */ /* 0x000fe200078e00ff */
[----:B------:R-:W-:-:S07]  /*1a10*/  MOV R32, 0x1a30 ;  /* 0x00001a3000207802 */ /* 0x000fce0000000f00 */
[----:B------:R-:W-:Y:S05]  /*1a20*/  CALL.REL.NOINC `($__internal_1_$__cuda_sm20_div_rn_f64_full) ;  /* 0x0000001c00407944 */ /* 0x000fea0003c00000 */
[----:B------:R-:W-:Y:S01]  /*1a30*/  IMAD.MOV.U32 R12, RZ, RZ, R24 ;  /* 0x000000ffff0c7224 */ /* 0x000fe200078e0018 */
[----:B------:R-:W-:-:S07]  /*1a40*/  MOV R13, R25 ;  /* 0x00000019000d7202 */ /* 0x000fce0000000f00 */
.L_x_60:
[----:B------:R-:W0:Y:S01]  /*1a50*/  LDCU.64 UR4, c[0x0][0x398] ;  /* 0x00007300ff0477ac */ /* 0x000e220008000a00 */
[----:B------:R-:W-:Y:S01]  /*1a60*/  CS2R R16, SRZ ;  /* 0x0000000000107805 */ /* 0x000fe2000001ff00 */
[----:B0-----:R-:W-:Y:S01]  /*1a70*/  DADD R12, R12, UR4 ;  /* 0x000000040c0c7e29 */ /* 0x001fe20008000000 */
[----:B------:R-:W-:Y:S01]  /*1a80*/  UMOV UR4, URZ ;  /* 0x000000ff00047c82 */ /* 0x000fe20008000000 */
[----:B------:R-:W-:Y:S09]  /*1a90*/  BRA.U !UP0, `(.L_x_61) ;  /* 0x0000000d08047547 */ /* 0x000ff2000b800000 */
[----:B------:R-:W0:Y:S01]  /*1aa0*/  LDC.64 R14, c[0x0][0x380] ;  /* 0x0000e000ff0e7b82 */ /* 0x000e220000000a00 */
[----:B------:R-:W1:Y:S01]  /*1ab0*/  LDCU UR4, c[0x0][0x390] ;  /* 0x00007200ff0477ac */ /* 0x000e620008000800 */
[----:B------:R-:W-:Y:S01]  /*1ac0*/  IMAD R35, R3, R4, R4 ;  /* 0x0000000403237224 */ /* 0x000fe200078e0204 */
[----:B------:R-:W-:Y:S01]  /*1ad0*/  CS2R R16, SRZ ;  /* 0x0000000000107805 */ /* 0x000fe2000001ff00 */
[----:B------:R-:W-:Y:S02]  /*1ae0*/  IMAD.MOV.U32 R33, RZ, RZ, R2 ;  /* 0x000000ffff217224 */ /* 0x000fe400078e0002 */
[----:B------:R-:W-:Y:S01]  /*1af0*/  VIADD R35, R35, UR12 ;  /* 0x0000000c23237c36 */ /* 0x000fe20008000000 */
[----:B-1----:R-:W-:-:S04]  /*1b00*/  ULOP3.LUT UR4, UR4, 0x7ffffffe, URZ, 0xc0, !UPT ;  /* 0x7ffffffe04047892 */ /* 0x002fc8000f8ec0ff */
[----:B------:R-:W-:-:S12]  /*1b10*/  UIADD3 UR5, UPT, UPT, -UR4, URZ, URZ ;  /* 0x000000ff04057290 */ /* 0x000fd8000fffe1ff */
.L_x_70:
[----:B0-----:R-:W-:-:S06]  /*1b20*/  IMAD.WIDE.U32 R18, R33, 0x8, R14 ;  /* 0x0000000821127825 */ /* 0x001fcc00078e000e */
[----:B------:R-:W2:Y:S01]  /*1b30*/  LDG.E.64 R18, desc[UR10][R18.64] ;  /* 0x0000000a12127981 */ /* 0x000ea2000c1e1b00 */
[----:B------:R-:W0:Y:S01]  /*1b40*/  MUFU.RCP64H R21, R7 ;  /* 0x0000000700157308 */ /* 0x000e220000001800 */
[----:B------:R-:W-:Y:S01]  /*1b50*/  MOV R20, 0x1 ;  /* 0x0000000100147802 */ /* 0x000fe20000000f00 */
[----:B------:R-:W-:Y:S05]  /*1b60*/  BSSY.RECONVERGENT B0, `(.L_x_62) ;  /* 0x0000016000007945 */ /* 0x000fea0003800200 */
[----:B0-----:R-:W-:-:S08]  /*1b70*/  DFMA R22, -R6, R20, 1 ;  /* 0x3ff000000616742b */ /* 0x001fd00000000114 */
[----:B------:R-:W-:-:S08]  /*1b80*/  DFMA R22, R22, R22, R22 ;  /* 0x000000161616722b */ /* 0x000fd00000000016 */
[----:B------:R-:W-:-:S08]  /*1b90*/  DFMA R22, R20, R22, R20 ;  /* 0x000000161416722b */ /* 0x000fd00000000014 */
[----:B------:R-:W-:-:S08]  /*1ba0*/  DFMA R24, -R6, R22, 1 ;  /* 0x3ff000000618742b */ /* 0x000fd00000000116 */
[----:B------:R-:W-:Y:S02]  /*1bb0*/  DFMA R24, R22, R24, R22 ;  /* 0x000000181618722b */ /* 0x000fe40000000016 */
[----:B--2---:R-:W-:-:S08]  /*1bc0*/  DADD R20, R12, -R18 ;  /* 0x000000000c147229 */ /* 0x004fd00000000812 */
[----:B------:R-:W-:Y:S02]  /*1bd0*/  DMUL R22, R20, R24 ;  /* 0x0000001814167228 */ /* 0x000fe40000000000 */
[----:B------:R-:W-:-:S06]  /*1be0*/  FSETP.GEU.AND P1, PT, |R21|, 6.5827683646048100446e-37, PT ;  /* 0x036000001500780b */ /* 0x000fcc0003f2e200 */
        /* <DEDUP_REMOVED lines=10> */
[----:B------:R-:W-:Y:S05]  /*1c90*/  CALL.REL.NOINC `($__internal_1_$__cuda_sm20_div_rn_f64_full) ;  /* 0x0000001800a47944 */ /* 0x000fea0003c00000 */
[----:B------:R-:W-:Y:S01]  /*1ca0*/  IMAD.MOV.U32 R18, RZ, RZ, R24 ;  /* 0x000000ffff127224 */ /* 0x000fe200078e0018 */
[----:B------:R-:W-:-:S07]  /*1cb0*/  MOV R19, R25 ;  /* 0x0000001900137202 */ /* 0x000fce0000000f00 */
.L_x_63:
[----:B------:R-:W-:Y:S05]  /*1cc0*/  BSYNC.RECONVERGENT B0 ;  /* 0x0000000000007941 */ /* 0x000fea0003800200 */
.L_x_62:
[----:B------:R-:W-:-:S06]  /*1cd0*/  IMAD.WIDE.U32 R22, R35, 0x8, R14 ;  /* 0x0000000823167825 */ /* 0x000fcc00078e000e */
[----:B------:R-:W2:Y:S01]  /*1ce0*/  LDG.E.64 R22, desc[UR10][R22.64] ;  /* 0x0000000a16167981 */ /* 0x000ea2000c1e1b00 */
[----:B------:R-:W-:Y:S01]  /*1cf0*/  DMUL R20, R18, -0.5 ;  /* 0xbfe0000012147828 */ /* 0x000fe20000000000 */
[----:B------:R-:W-:Y:S01]  /*1d00*/  UMOV UR6, 0xfefa39ef ;  /* 0xfefa39ef00067882 */ /* 0x000fe20000000000 */
[----:B------:R-:W-:Y:S01]  /*1d10*/  UMOV UR7, 0x3fe62e42 ;  /* 0x3fe62e4200077882 */ /* 0x000fe20000000000 */
[----:B------:R-:W-:Y:S05]  /*1d20*/  BSSY.RECONVERGENT B0, `(.L_x_64) ;  /* 0x0000042000007945 */ /* 0x000fea0003800200 */
[----:B------:R-:W-:Y:S01]  /*1d30*/  DMUL R18, R20, R18 ;  /* 0x0000001214127228 */ /* 0x000fe20000000000 */
[----:B------:R-:W-:-:S02]  /*1d40*/  IMAD.MOV.U32 R20, RZ, RZ, 0x652b82fe ;  /* 0x652b82feff147424 */ /* 0x000fc400078e00ff */
[----:B------:R-:W-:-:S06]  /*1d50*/  IMAD.MOV.U32 R21, RZ, RZ, 0x3ff71547 ;  /* 0x3ff71547ff157424 */ /* 0x000fcc00078e00ff */
[----:B------:R-:W-:Y:S01]  /*1d60*/  DFMA R20, R18, R20, 6.75539944105574400000e+15 ;  /* 0x433800001214742b */ /* 0x000fe20000000014 */
[----:B------:R-:W-:-:S07]  /*1d70*/  FSETP.GEU.AND P0, PT, |R19|, 4.1917929649353027344, PT ;  /* 0x4086232b1300780b */ /* 0x000fce0003f0e200 */
[----:B------:R-:W-:-:S08]  /*1d80*/  DADD R30, R20, -6.75539944105574400000e+15 ;  /* 0xc3380000141e7429 */ /* 0x000fd00000000000 */
[----:B------:R-:W-:Y:S01]  /*1d90*/  DFMA R24, R30, -UR6, R18 ;  /* 0x800000061e187c2b */ /* 0x000fe20008000012 */
[----:B------:R-:W-:Y:S01]  /*1da0*/  UMOV UR6, 0x3b39803f ;  /* 0x3b39803f00067882 */ /* 0x000fe20000000000 */
[----:B------:R-:W-:-:S06]  /*1db0*/  UMOV UR7, 0x3c7abc9e ;  /* 0x3c7abc9e00077882 */ /* 0x000fcc0000000000 */
[----:B------:R-:W-:Y:S01]  /*1dc0*/  DFMA R30, R30, -UR6, R24 ;  /* 0x800000061e1e7c2b */ /* 0x000fe20008000018 */
[----:B------:R-:W-:Y:S01]  /*1dd0*/  UMOV UR6, 0x69ce2bdf ;  /* 0x69ce2bdf00067882 */ /* 0x000fe20000000000 */
[----:B------:R-:W-:Y:S01]  /*1de0*/  MOV R24, 0xfca213ea ;  /* 0xfca213ea00187802 */ /* 0x000fe20000000f00 */
[----:B------:R-:W-:Y:S01]  /*1df0*/  IMAD.MOV.U32 R25, RZ, RZ, 0x3e928af3 ;  /* 0x3e928af3ff197424 */ /* 0x000fe200078e00ff */
[----:B------:R-:W-:-:S05]  /*1e00*/  UMOV UR7, 0x3e5ade15 ;  /* 0x3e5ade1500077882 */ /* 0x000fca0000000000 */
        /* <DEDUP_REMOVED lines=11> */
[----:B------:R-:W-:Y:S01]  /*1ec0*/  UMOV UR7, 0x3f56c16c ;  /* 0x3f56c16c00077882 */ /* 0x000fe20000000000 */
[----:B------:R-:W0:Y:S01]  /*1ed0*/  MUFU.RCP64H R25, R7 ;  /* 0x0000000700197308 */ /* 0x000e220000001800 */
[----:B------:R-:W-:-:S04]  /*1ee0*/  IMAD.MOV.U32 R24, RZ, RZ, 0x1 ;  /* 0x00000001ff187424 */ /* 0x000fc800078e00ff */
[----:B------:R-:W-:Y:S01]  /*1ef0*/  DFMA R28, R30, R28, UR6 ;  /* 0x000000061e1c7e2b */ /* 0x000fe2000800001c */
[----:B------:R-:W-:Y:S01]  /*1f00*/  UMOV UR6, 0x11122322 ;  /* 0x1112232200067882 */ /* 0x000fe20000000000 */
[----:B------:R-:W-:-:S06]  /*1f10*/  UMOV UR7, 0x3f811111 ;  /* 0x3f81111100077882 */ /* 0x000fcc0000000000 */
[----:B------:R-:W-:Y:S01]  /*1f20*/  DFMA R28, R30, R28, UR6 ;  /* 0x000000061e1c7e2b */ /* 0x000fe2000800001c */
[----:B------:R-:W-:Y:S01]  /*1f30*/  UMOV UR6, 0x555502a1 ;  /* 0x555502a100067882 */ /* 0x000fe20000000000 */
[----:B------:R-:W-:Y:S01]  /*1f40*/  UMOV UR7, 0x3fa55555 ;  /* 0x3fa5555500077882 */ /* 0x000fe20000000000 */
[----:B0-----:R-:W-:-:S05]  /*1f50*/  DFMA R26, -R6, R24, 1 ;  /* 0x3ff00000061a742b */ /* 0x001fca0000000118 */
[----:B------:R-:W-:Y:S01]  /*1f60*/  DFMA R28, R30, R28, UR6 ;  /* 0x000000061e1c7e2b */ /* 0x000fe2000800001c */
[----:B------:R-:W-:Y:S01]  /*1f70*/  UMOV UR6, 0x55555511 ;  /* 0x5555551100067882 */ /* 0x000fe20000000000 */
[----:B------:R-:W-:Y:S01]  /*1f80*/  UMOV UR7, 0x3fc55555 ;  /* 0x3fc5555500077882 */ /* 0x000fe20000000000 */
[----:B------:R-:W-:-:S05]  /*1f90*/  DFMA R26, R26, R26, R26 ;  /* 0x0000001a1a1a722b */ /* 0x000fca000000001a */
[----:B------:R-:W-:Y:S01]  /*1fa0*/  DFMA R28, R30, R28, UR6 ;  /* 0x000000061e1c7e2b */ /* 0x000fe2000800001c */
[----:B------:R-:W-:Y:S01]  /*1fb0*/  UMOV UR6, 0xb ;  /* 0x0000000b00067882 */ /* 0x000fe20000000000 */
[----:B------:R-:W-:Y:S01]  /*1fc0*/  UMOV UR7, 0x3fe00000 ;  /* 0x3fe0000000077882 */ /* 0x000fe20000000000 */
[----:B------:R-:W-:-:S05]  /*1fd0*/  DFMA R26, R24, R26, R24 ;  /* 0x0000001a181a722b */ /* 0x000fca0000000018 */
[----:B------:R-:W-:-:S03]  /*1fe0*/  DFMA R28, R30, R28, UR6 ;  /* 0x000000061e1c7e2b */ /* 0x000fc6000800001c */
[----:B------:R-:W-:-:S05]  /*1ff0*/  DFMA R24, -R6, R26, 1 ;  /* 0x3ff000000618742b */ /* 0x000fca000000011a */
[----:B------:R-:W-:-:S03]  /*2000*/  DFMA R28, R30, R28, 1 ;  /* 0x3ff000001e1c742b */ /* 0x000fc6000000001c */
[----:B------:R-:W-:-:S05]  /*2010*/  DFMA R24, R26, R24, R26 ;  /* 0x000000181a18722b */ /* 0x000fca000000001a */
[----:B------:R-:W-:-:S10]  /*2020*/  DFMA R30, R30, R28, 1 ;  /* 0x3ff000001e1e742b */ /* 0x000fd4000000001c */
[----:B------:R-:W-:Y:S01]  /*2030*/  LEA R29, R20, R31, 0x14 ;  /* 0x0000001f141d7211 */ /* 0x000fe200078ea0ff */
[----:B------:R-:W-:Y:S01]  /*2040*/  IMAD.MOV.U32 R28, RZ, RZ, R30 ;  /* 0x000000ffff1c7224 */ /* 0x000fe200078e001e */
[----:B--2---:R-:W-:-:S08]  /*2050*/  DADD R22, R12, -R22 ;  /* 0x000000000c167229 */ /* 0x004fd00000000816 */
[----:B------:R-:W-:Y:S01]  /*2060*/  DMUL R26, R24, R22 ;  /* 0x00000016181a7228 */ /* 0x000fe20000000000 */
[----:B------:R-:W-:Y:S10]  /*2070*/  @!P0 BRA `(.L_x_65) ;  /* 0x0000000000308947 */ /* 0x000ff40003800000 */
[----:B------:R-:W-:Y:S01]  /*2080*/  FSETP.GEU.AND P1, PT, |R19|, 4.2275390625, PT ;  /* 0x408748001300780b */ /* 0x000fe20003f2e200 */
[C---:B------:R-:W-:Y:S02]  /*2090*/  DSETP.GEU.AND P0, PT, R18.reuse, RZ, PT ;  /* 0x000000ff1200722a */ /* 0x040fe40003f0e000 */
[----:B------:R-:W-:-:S10]  /*20a0*/  DADD R18, R18, +INF ;  /* 0x7ff0000012127429 */ /* 0x000fd40000000000 */
[----:B------:R-:W-:Y:S02]  /*20b0*/  @!P1 LEA.HI R21, R20, R20, RZ, 0x1 ;  /* 0x0000001414159211 */ /* 0x000fe400078f08ff */
[----:B------:R-:W-:Y:S01]  /*20c0*/  FSEL R28, R18, RZ, P0 ;  /* 0x000000ff121c7208 */ /* 0x000fe20000000000 */
[----:B------:R-:W-:Y:S01]  /*20d0*/  @!P1 IMAD.MOV.U32 R18, RZ, RZ, RZ ;  /* 0x000000ffff129224 */ /* 0x000fe200078e00ff */
[----:B------:R-:W-:Y:S02]  /*20e0*/  @!P1 SHF.R.S32.HI R21, RZ, 0x1, R21 ;  /* 0x00000001ff159819 */ /* 0x000fe40000011415 */
[----:B------:R-:W-:Y:S02]  /*20f0*/  FSEL R29, R19, RZ, P0 ;  /* 0x000000ff131d7208 */ /* 0x000fe40000000000 */
[----:B------:R-:W-:Y:S01]  /*2100*/  @!P1 LEA R31, R21, R31, 0x14 ;  /* 0x0000001f151f9211 */ /* 0x000fe200078ea0ff */
[----:B------:R-:W-:-:S05]  /*2110*/  @!P1 IMAD.IADD R20, R20, 0x1, -R21 ;  /* 0x0000000114149824 */ /* 0x000fca00078e0a15 */
[----:B------:R-:W-:-:S06]  /*2120*/  @!P1 LEA R19, R20, 0x3ff00000, 0x14 ;  /* 0x3ff0000014139811 */ /* 0x000fcc00078ea0ff */
[----:B------:R-:W-:-:S11]  /*2130*/  @!P1 DMUL R28, R30, R18 ;  /* 0x000000121e1c9228 */ /* 0x000fd60000000000 */
.L_x_65:
[----:B------:R-:W-:Y:S05]  /*2140*/  BSYNC.RECONVERGENT B0 ;  /* 0x0000000000007941 */ /* 0x000fea0003800200 */
.L_x_64:
[----:B------:R-:W-:Y:S01]  /*2150*/  DFMA R18, -R6, R26, R22 ;  /* 0x0000001a0612722b */ /* 0x000fe20000000116 */
[----:B------:R-:W-:Y:S01]  /*2160*/  FSETP.GEU.AND P1, PT, |R23|, 6.5827683646048100446e-37, PT ;  /* 0x036000001700780b */ /* 0x000fe20003f2e200 */
[----:B------:R-:W-:Y:S01]  /*2170*/  UMOV UR6, 0x33d43651 ;  /* 0x33d4365100067882 */ /* 0x000fe20000000000 */
[----:B------:R-:W-:Y:S01]  /*2180*/  UMOV UR7, 0x3fd98845 ;  /* 0x3fd9884500077882 */ /* 0x000fe20000000000 */
[----:B------:R-:W-:Y:S01]  /*2190*/  BSSY.RECONVERGENT B0, `(.L_x_66) ;  /* 0x000000c000007945 */ /* 0x000fe20003800200 */
[----:B------:R-:W-:-:S03]  /*21a0*/  DFMA R16, R28, UR6, R16 ;  /* 0x000000061c107c2b */ /* 0x000fc60008000010 */
        /* <DEDUP_REMOVED lines=10> */
.L_x_67:
[----:B------:R-:W-:Y:S05]  /*2250*/  BSYNC.RECONVERGENT B0 ;  /* 0x0000000000007941 */ /* 0x000fea0003800200 */
.L_x_66:
[----:B------:R-:W-:Y:S01]  /*2260*/  DMUL R18, R24, -0.5 ;  /* 0xbfe0000018127828 */ /* 0x000fe20000000000 */
[----:B------:R-:W-:Y:S01]  /*2270*/  UMOV UR6, 0xfefa39ef ;  /* 0xfefa39ef00067882 */ /* 0x000fe20000000000 */
[----:B------:R-:W-:Y:S01]  /*2280*/  UMOV UR7, 0x3fe62e42 ;  /* 0x3fe62e4200077882 */ /* 0x000fe20000000000 */
[----:B------:R-:W-:Y:S05]  /*2290*/  BSSY.RECONVERGENT B0, `(.L_x_68) ;  /* 0x0000039000007945 */ /* 0x000fea0003800200 */
[----:B------:R-:W-:Y:S01]  /*22a0*/  DMUL R24, R18, R24 ;  /* 0x0000001812187228 */ /* 0x000fe20000000000 */
[----:B------:R-:W-:Y:S01]  /*22b0*/  MOV R18, 0x652b82fe ;  /* 0x652b82fe00127802 */ /* 0x000fe20000000f00 */
[----:B------:R-:W-:-:S06]  /*22c0*/  IMAD.MOV.U32 R19, RZ, RZ, 0x3ff71547 ;  /* 0x3ff71547ff137424 */ /* 0x000fcc00078e00ff */
[----:B------:R-:W-:Y:S02]  /*22d0*/  DFMA R18, R24, R18, 6.75539944105574400000e+15 ;  /* 0x433800001812742b */ /* 0x000fe40000000012 */
[----:B------:R-:W-:-:S06]  /*22e0*/  FSETP.GEU.AND P0, PT, |R25|, 4.1917929649353027344, PT ;  /* 0x4086232b1900780b */ /* 0x000fcc0003f0e200 */
[----:B------:R-:W-:-:S08]  /*22f0*/  DADD R20, R18, -6.75539944105574400000e+15 ;  /* 0xc338000012147429 */ /* 0x000fd00000000000 */
[----:B------:R-:W-:Y:S01]  /*2300*/  DFMA R22, R20, -UR6, R24 ;  /* 0x8000000614167c2b */ /* 0x000fe20008000018 */
[----:B------:R-:W-:Y:S01]  /*2310*/  UMOV UR6, 0x3b39803f ;  /* 0x3b39803f00067882 */ /* 0x000fe20000000000 */
[----:B------:R-:W-:-:S06]  /*2320*/  UMOV UR7, 0x3c7abc9e ;  /* 0x3c7abc9e00077882 */ /* 0x000fcc0000000000 */
[----:B------:R-:W-:Y:S01]  /*2330*/  DFMA R20, R20, -UR6, R22 ;  /* 0x8000000614147c2b */ /* 0x000fe20008000016 */
[----:B------:R-:W-:Y:S01]  /*2340*/  UMOV UR6, 0x69ce2bdf ;  /* 0x69ce2bdf00067882 */ /* 0x000fe20000000000 */
[----:B------:R-:W-:Y:S01]  /*2350*/  IMAD.MOV.U32 R22, RZ, RZ, -0x35dec16 ;  /* 0xfca213eaff167424 */ /* 0x000fe200078e00ff */
[----:B------:R-:W-:Y:S01]  /*2360*/  MOV R23, 0x3e928af3 ;  /* 0x3e928af300177802 */ /* 0x000fe20000000f00 */
        /* <DEDUP_REMOVED lines=25> */
[----:B------:R-:W-:-:S08]  /*2500*/  DFMA R22, R20, R22, UR6 ;  /* 0x0000000614167e2b */ /* 0x000fd00008000016 */
[----:B------:R-:W-:-:S08]  /*2510*/  DFMA R22, R20, R22, 1 ;  /* 0x3ff000001416742b */ /* 0x000fd00000000016 */
[----:B------:R-:W-:-:S10]  /*2520*/  DFMA R22, R20, R22, 1 ;  /* 0x3ff000001416742b */ /* 0x000fd40000000016 */
[----:B------:R-:W-:Y:S02]  /*2530*/  IMAD R21, R18, 0x100000, R23 ;  /* 0x0010000012157824 */ /* 0x000fe400078e0217 */
[----:B------:R-:W-:Y:S01]  /*2540*/  IMAD.MOV.U32 R20, RZ, RZ, R22 ;  /* 0x000000ffff147224 */ /* 0x000fe200078e0016 */
[----:B------:R-:W-:Y:S06]  /*2550*/  @!P0 BRA `(.L_x_69) ;  /* 0x0000000000308947 */ /* 0x000fec0003800000 */
[----:B------:R-:W-:Y:S01]  /*2560*/  FSETP.GEU.AND P1, PT, |R25|, 4.2275390625, PT ;  /* 0x408748001900780b */ /* 0x000fe20003f2e200 */
[C---:B------:R-:W-:Y:S02]  /*2570*/  DADD R20, R24.reuse, +INF ;  /* 0x7ff0000018147429 */ /* 0x040fe40000000000 */
[----:B------:R-:W-:-:S08]  /*2580*/  DSETP.GEU.AND P0, PT, R24, RZ, PT ;  /* 0x000000ff1800722a */ /* 0x000fd00003f0e000 */
[----:B------:R-:W-:Y:S02]  /*2590*/  FSEL R20, R20, RZ, P0 ;  /* 0x000000ff14147208 */ /* 0x000fe40000000000 */
[----:B------:R-:W-:Y:S02]  /*25a0*/  @!P1 LEA.HI R19, R18, R18, RZ, 0x1 ;  /* 0x0000001212139211 */ /* 0x000fe400078f08ff */
[----:B------:R-:W-:Y:S02]  /*25b0*/  FSEL R21, R21, RZ, P0 ;  /* 0x000000ff15157208 */ /* 0x000fe40000000000 */
[----:B------:R-:W-:-:S04]  /*25c0*/  @!P1 SHF.R.S32.HI R19, RZ, 0x1, R19 ;  /* 0x00000001ff139819 */ /* 0x000fc80000011413 */
[----:B------:R-:W-:Y:S01]  /*25d0*/  @!P1 IADD3 R18, PT, PT, R18, -R19, RZ ;  /* 0x8000001312129210 */ /* 0x000fe20007ffe0ff */
[----:B------:R-:W-:-:S03]  /*25e0*/  @!P1 IMAD R23, R19, 0x100000, R23 ;  /* 0x0010000013179824 */ /* 0x000fc600078e0217 */
[----:B------:R-:W-:Y:S01]  /*25f0*/  @!P1 LEA R19, R18, 0x3ff00000, 0x14 ;  /* 0x3ff0000012139811 */ /* 0x000fe200078ea0ff */
[----:B------:R-:W-:-:S06]  /*2600*/  @!P1 IMAD.MOV.U32 R18, RZ, RZ, RZ ;  /* 0x000000ffff129224 */ /* 0x000fcc00078e00ff */
[----:B------:R-:W-:-:S11]  /*2610*/  @!P1 DMUL R20, R22, R18 ;  /* 0x0000001216149228 */ /* 0x000fd60000000000 */
.L_x_69:
[----:B------:R-:W-:Y:S05]  /*2620*/  BSYNC.RECONVERGENT B0 ;  /* 0x0000000000007941 */ /* 0x000fea0003800200 */
.L_x_68:
[----:B------:R-:W-:Y:S01]  /*2630*/  UIADD3 UR5, UPT, UPT, UR5, 0x2, URZ ;  /* 0x0000000205057890 */ /* 0x000fe2000fffe0ff */
[C---:B------:R-:W-:Y:S01]  /*2640*/  LEA R35, R4.reuse, R35, 0x1 ;  /* 0x0000002304237211 */ /* 0x040fe200078e08ff */
[----:B------:R-:W-:Y:S01]  /*2650*/  UMOV UR6, 0x33d43651 ;  /* 0x33d4365100067882 */ /* 0x000fe20000000000 */
[----:B------:R-:W-:Y:S01]  /*2660*/  UMOV UR7, 0x3fd98845 ;  /* 0x3fd9884500077882 */ /* 0x000fe20000000000 */
[----:B------:R-:W-:Y:S01]  /*2670*/  UISETP.NE.AND UP0, UPT, UR5, URZ, UPT ;  /* 0x000000ff0500728c */ /* 0x000fe2000bf05270 */
[----:B------:R-:W-:Y:S01]  /*2680*/  DFMA R16, R20, UR6, R16 ;  /* 0x0000000614107c2b */ /* 0x000fe20008000010 */
[----:B------:R-:W-:-:S07]  /*2690*/  IMAD R33, R4, 0x2, R33 ;  /* 0x0000000204217824 */ /* 0x000fce00078e0221 */
[----:B------:R-:W-:Y:S05]  /*26a0*/  BRA.U UP0, `(.L_x_70) ;  /* 0xfffffff5001c7547 */ /* 0x000fea000b83ffff */
.L_x_61:
[----:B------:R-:W0:Y:S02]  /*26b0*/  LDCU UR5, c[0x0][0x390] ;  /* 0x00007200ff0577ac */ /* 0x000e240008000800 */
[----:B0-----:R-:W-:-:S04]  /*26c0*/  ULOP3.LUT UR5, UR5, 0x1, URZ, 0xc0, !UPT ;  /* 0x0000000105057892 */ /* 0x001fc8000f8ec0ff */
[----:B------:R-:W-:-:S09]  /*26d0*/  UISETP.NE.U32.AND UP0, UPT, UR5, 0x1, UPT ;  /* 0x000000010500788c */ /* 0x000fd2000bf05070 */
[----:B------:R-:W-:Y:S05]  /*26e0*/  BRA.U UP0, `(.L_x_71) ;  /* 0x00000005007c7547 */ /* 0x000fea000b800000 */
[----:B------:R-:W0:Y:S01]  /*26f0*/  LDC.64 R14, c[0x0][0x380] ;  /* 0x0000e000ff0e7b82 */ /* 0x000e220000000a00 */
[----:B------:R-:W-:-:S04]  /*2700*/  VIADD R19, R3, UR4 ;  /* 0x0000000403137c36 */ /* 0x000fc80008000000 */
[----:B------:R-:W-:-:S04]  /*2710*/  IMAD R19, R19, R4, UR12 ;  /* 0x0000000c13137e24 */ /* 0x000fc8000f8e0204 */
        /* <DEDUP_REMOVED lines=26> */
.L_x_73:
[----:B------:R-:W-:Y:S05]  /*28c0*/  BSYNC.RECONVERGENT B0 ;  /* 0x0000000000007941 */ /* 0x000fea0003800200 */
.L_x_72:
[----:B------:R-:W-:Y:S01]  /*28d0*/  DMUL R14, R12, -0.5 ;  /* 0xbfe000000c0e7828 */ /* 0x000fe20000000000 */
[----:B------:R-:W-:Y:S01]  /*28e0*/  UMOV UR4, 0xfefa39ef ;  /* 0xfefa39ef00047882 */ /* 0x000fe20000000000 */
[----:B------:R-:W-:Y:S01]  /*28f0*/  UMOV UR5, 0x3fe62e42 ;  /* 0x3fe62e4200057882 */ /* 0x000fe20000000000 */
[----:B------:R-:W-:Y:S05]  /*2900*/  BSSY.RECONVERGENT B0, `(.L_x_74) ;  /* 0x000003a000007945 */ /* 0x000fea0003800200 */
[----:B------:R-:W-:Y:S01]  /*2910*/  DMUL R12, R14, R12 ;  /* 0x0000000c0e0c7228 */ /* 0x000fe20000000000 */
[----:B------:R-:W-:Y:S02]  /*2920*/  IMAD.MOV.U32 R14, RZ, RZ, 0x652b82fe ;  /* 0x652b82feff0e7424 */ /* 0x000fe400078e00ff */
        /* <DEDUP_REMOVED lines=39> */
[----:B------:R-:W-:Y:S01]  /*2ba0*/  IMAD R19, R14, 0x100000, R21 ;  /* 0x001000000e137824 */ /* 0x000fe200078e0215 */
[----:B------:R-:W-:Y:S01]  /*2bb0*/  MOV R18, R20 ;  /* 0x0000001400127202 */ /* 0x000fe20000000f00 */
[----:B------:R-:W-:Y:S06]  /*2bc0*/  @!P0 BRA `(.L_x_75) ;  /* 0x0000000000348947 */ /* 0x000fec0003800000 */
[----:B------:R-:W-:Y:S01]  /*2bd0*/  FSETP.GEU.AND P1, PT, |R13|, 4.2275390625, PT ;  /* 0x408748000d00780b */ /* 0x000fe20003f2e200 */
[C---:B------:R-:W-:Y:S02]  /*2be0*/  DADD R18, R12.reuse, +INF ;  /* 0x7ff000000c127429 */ /* 0x040fe40000000000 */
[----:B------:R-:W-:-:S08]  /*2bf0*/  DSETP.GEU.AND P0, PT, R12, RZ, PT ;  /* 0x000000ff0c00722a */ /* 0x000fd00003f0e000 */
[----:B------:R-:W-:Y:S02]  /*2c00*/  FSEL R18, R18, RZ, P0 ;  /* 0x000000ff12127208 */ /* 0x000fe40000000000 */
[----:B------:R-:W-:Y:S02]  /*2c10*/  @!P1 LEA.HI R15, R14, R14, RZ, 0x1 ;  /* 0x0000000e0e0f9211 */ /* 0x000fe400078f08ff */
[----:B------:R-:W-:Y:S02]  /*2c20*/  @!P1 MOV R12, R20 ;  /* 0x00000014000c9202 */ /* 0x000fe40000000f00 */
[----:B------:R-:W-:Y:S02]  /*2c30*/  @!P1 SHF.R.S32.HI R15, RZ, 0x1, R15 ;  /* 0x00000001ff0f9819 */ /* 0x000fe4000001140f */
[----:B------:R-:W-:-:S03]  /*2c40*/  FSEL R19, R19, RZ, P0 ;  /* 0x000000ff13137208 */ /* 0x000fc60000000000 */
[----:B------:R-:W-:Y:S02]  /*2c50*/  @!P1 IMAD.IADD R14, R14, 0x1, -R15 ;  /* 0x000000010e0e9824 */ /* 0x000fe400078e0a0f */
[----:B------:R-:W-:-:S03]  /*2c60*/  @!P1 IMAD R13, R15, 0x100000, R21 ;  /* 0x001000000f0d9824 */ /* 0x000fc600078e0215 */
[----:B------:R-:W-:Y:S01]  /*2c70*/  @!P1 LEA R15, R14, 0x3ff00000, 0x14 ;  /* 0x3ff000000e0f9811 */ /* 0x000fe200078ea0ff */
[----:B------:R-:W-:-:S06]  /*2c80*/  @!P1 IMAD.MOV.U32 R14, RZ, RZ, RZ ;  /* 0x000000ffff0e9224 */ /* 0x000fcc00078e00ff */
[----:B------:R-:W-:-:S11]  /*2c90*/  @!P1 DMUL R18, R12, R14 ;  /* 0x0000000e0c129228 */ /* 0x000fd60000000000 */
.L_x_75:
[----:B------:R-:W-:Y:S05]  /*2ca0*/  BSYNC.RECONVERGENT B0 ;  /* 0x0000000000007941 */ /* 0x000fea0003800200 */
.L_x_74:
[----:B------:R-:W-:Y:S01]  /*2cb0*/  UMOV UR4, 0x33d43651 ;  /* 0x33d4365100047882 */ /* 0x000fe20000000000 */
[----:B------:R-:W-:Y:S02]  /*2cc0*/  UMOV UR5, 0x3fd98845 ;  /* 0x3fd9884500057882 */ /* 0x000fe40000000000 */
[----:B------:R-:W-:-:S11]  /*2cd0*/  DFMA R16, R18, UR4, R16 ;  /* 0x0000000412107c2b */ /* 0x000fd60008000010 */
.L_x_71:
        /* <DEDUP_REMOVED lines=17> */
[----:B------:R-:W-:Y:S01]  /*2df0*/  MOV R23, R9 ;  /* 0x0000000900177202 */ /* 0x000fe20000000f00 */
[----:B------:R-:W-:Y:S01]  /*2e00*/  IMAD.MOV.U32 R22, RZ, RZ, R8 ;  /* 0x000000ffff167224 */ /* 0x000fe200078e0008 */
[----:B------:R-:W-:-:S07]  /*2e10*/  MOV R32, 0x2e30 ;  /* 0x00002e3000207802 */ /* 0x000fce0000000f00 */
[----:B------:R-:W-:Y:S05]  /*2e20*/  CALL.REL.NOINC `($__internal_1_$__cuda_sm20_div_rn_f64_full) ;  /* 0x0000000800407944 */ /* 0x000fea0003c00000 */
[----:B------:R-:W-:Y:S02]  /*2e30*/  IMAD.MOV.U32 R12, RZ, RZ, R24 ;  /* 0x000000ffff0c7224 */ /* 0x000fe400078e0018 */
[----:B------:R-:W-:-:S07]  /*2e40*/  IMAD.MOV.U32 R13, RZ, RZ, R25 ;  /* 0x000000ffff0d7224 */ /* 0x000fce00078e0019 */
.L_x_77:
[----:B------:R-:W-:Y:S05]  /*2e50*/  BSYNC.RECONVERGENT B0 ;  /* 0x0000000000007941 */ /* 0x000fea0003800200 */
.L_x_76:
[----:B------:R-:W0:Y:S01]  /*2e60*/  LDC.64 R14, c[0x0][0x388] ;  /* 0x0000e200ff0e7b82 */ /* 0x000e220000000a00 */
[----:B------:R-:W-:Y:S01]  /*2e70*/  IMAD R17, R5, 0x3e8, R0 ;  /* 0x000003e805117824 */ /* 0x000fe200078e0200 */
[----:B------:R-:W-:-:S04]  /*2e80*/  IADD3 R0, PT, PT, R0, 0x1, RZ ;  /* 0x0000000100007810 */ /* 0x000fc80007ffe0ff */
[----:B------:R-:W-:Y:S01]  /*2e90*/  ISETP.NE.AND P0, PT, R0, 0x3e8, PT ;  /* 0x000003e80000780c */ /* 0x000fe20003f05270 */
[----:B0-----:R-:W-:-:S05]  /*2ea0*/  IMAD.WIDE.U32 R14, R17, 0x8, R14 ;  /* 0x00000008110e7825 */ /* 0x001fca00078e000e */
[----:B------:R0:W-:Y:S07]  /*2eb0*/  STG.E.64 desc[UR10][R14.64], R12 ;  /* 0x0000000c0e007986 */ /* 0x0001ee000c101b0a */
[----:B------:R-:W-:Y:S05]  /*2ec0*/  @!P0 EXIT ;  /* 0x000000000000894d */ /* 0x000fea0003800000 */
[----:B------:R-:W-:Y:S05]  /*2ed0*/  BRA `(.L_x_78) ;  /* 0xffffffe800747947 */ /* 0x000fea000383ffff */
.L_x_59:
[----:B------:R-:W-:Y:S01]  /*2ee0*/  IMAD.MOV.U32 R22, RZ, RZ, R8 ;  /* 0x000000ffff167224 */ /* 0x000fe200078e0008 */
[----:B------:R-:W-:Y:S01]  /*2ef0*/  CS2R R18, SRZ ;  /* 0x0000000000127805 */ /* 0x000fe2000001ff00 */
[----:B------:R-:W-:Y:S01]  /*2f00*/  IMAD.MOV.U32 R23, RZ, RZ, R9 ;  /* 0x000000ffff177224 */ /* 0x000fe200078e0009 */
[----:B------:R-:W-:-:S07]  /*2f10*/  MOV R32, 0x2f30 ;  /* 0x00002f3000207802 */ /* 0x000fce0000000f00 */
[----:B------:R-:W-:Y:S05]  /*2f20*/  CALL.REL.NOINC `($__internal_1_$__cuda_sm20_div_rn_f64_full) ;  /* 0x0000000800007944 */ /* 0x000fea0003c00000 */
[----:B------:R-:W0:Y:S01]  /*2f30*/  LDC.64 R2, c[0x0][0x388] ;  /* 0x0000e200ff027b82 */ /* 0x000e220000000a00 */
[----:B------:R-:W-:Y:S01]  /*2f40*/  MOV R0, RZ ;  /* 0x000000ff00007202 */ /* 0x000fe20000000f00 */
[----:B------:R-:W-:Y:S02]  /*2f50*/  IMAD.MOV.U32 R6, RZ, RZ, R24 ;  /* 0x000000ffff067224 */ /* 0x000fe400078e0018 */
[----:B------:R-:W-:-:S07]  /*2f60*/  IMAD.MOV.U32 R7, RZ, RZ, R25 ;  /* 0x000000ffff077224 */ /* 0x000fce00078e0019 */
.L_x_79:
[----:B--2---:R-:W-:Y:S01]  /*2f70*/  IMAD R9, R5, 0x3e8, R0 ;  /* 0x000003e805097824 */ /* 0x004fe200078e0200 */
[----:B------:R-:W-:-:S03]  /*2f80*/  IADD3 R0, PT, PT, R0, 0x28, RZ ;  /* 0x0000002800007810 */ /* 0x000fc60007ffe0ff */
[C---:B------:R-:W-:Y:S01]  /*2f90*/  VIADD R15, R9.reuse, 0x2 ;  /* 0x00000002090f7836 */ /* 0x040fe20000000000 */
[C---:B------:R-:W-:Y:S01]  /*2fa0*/  IADD3 R13, PT, PT, R9.reuse, 0x1, RZ ;  /* 0x00000001090d7810 */ /* 0x040fe20007ffe0ff */
[C-C-:B0-----:R-:W-:Y:S01]  /*2fb0*/  IMAD.WIDE.U32 R10, R9.reuse, 0x8, R2.reuse ;  /* 0x00000008090a7825 */ /* 0x141fe200078e0002 */
[C---:B------:R-:W-:Y:S02]  /*2fc0*/  IADD3 R19, PT, PT, R9.reuse, 0x4, RZ ;  /* 0x0000000409137810 */ /* 0x040fe40007ffe0ff */
[C---:B------:R-:W-:Y:S01]  /*2fd0*/  IADD3 R25, PT, PT, R9.reuse, 0x7, RZ ;  /* 0x0000000709197810 */ /* 0x040fe20007ffe0ff */
[C---:B------:R-:W-:Y:S01]  /*2fe0*/  VIADD R17, R9.reuse, 0x3 ;  /* 0x0000000309117836 */ /* 0x040fe20000000000 */
[----:B------:R0:W-:Y:S01]  /*2ff0*/  STG.E.64 desc[UR10][R10.64], R6 ;  /* 0x000000060a007986 */ /* 0x0001e2000c101b0a */
[----:B------:R-:W-:Y:S01]  /*3000*/  VIADD R23, R9, 0x6 ;  /* 0x0000000609177836 */ /* 0x000fe20000000000 */
[----:B------:R-:W-:Y:S01]  /*3010*/  ISETP.NE.AND P0, PT, R0, 0x3e8, PT ;  /* 0x000003e80000780c */ /* 0x000fe20003f05270 */
[----:B------:R-:W-:-:S04]  /*3020*/  IMAD.WIDE.U32 R12, R13, 0x8, R2 ;  /* 0x000000080d0c7825 */ /* 0x000fc800078e0002 */
[--C-:B------:R-:W-:Y:S01]  /*3030*/  IMAD.WIDE.U32 R14, R15, 0x8, R2.reuse ;  /* 0x000000080f0e7825 */ /* 0x100fe200078e0002 */
[----:B------:R-:W-:Y:S03]  /*3040*/  STG.E.64 desc[UR10][R12.64], R6 ;  /* 0x000000060c007986 */ /* 0x000fe6000c101b0a */
[--C-:B------:R-:W-:Y:S01]  /*3050*/  IMAD.WIDE.U32 R16, R17, 0x8, R2.reuse ;  /* 0x0000000811107825 */ /* 0x100fe200078e0002 */
[----:B------:R-:W-:Y:S03]  /*3060*/  STG.E.64 desc[UR10][R14.64], R6 ;  /* 0x000000060e007986 */ /* 0x000fe6000c101b0a */
[----:B------:R-:W-:Y:S01]  /*3070*/  VIADD R21, R9, 0x5 ;  /* 0x0000000509157836 */ /* 0x000fe20000000000 */
[----:B------:R1:W-:Y:S01]  /*3080*/  STG.E.64 desc[UR10][R16.64], R6 ;  /* 0x0000000610007986 */ /* 0x0003e2000c101b0a */
[----:B0-----:R-:W-:-:S04]  /*3090*/  IMAD.WIDE.U32 R10, R23, 0x8, R2 ;  /* 0x00000008170a7825 */ /* 0x001fc800078e0002 */
[----:B------:R-:W-:Y:S02]  /*30a0*/  VIADD R23, R9, 0x9 ;  /* 0x0000000909177836 */ /* 0x000fe40000000000 */
[----:B------:R-:W-:-:S04]  /*30b0*/  IMAD.WIDE.U32 R18, R19, 0x8, R2 ;  /* 0x0000000813127825 */ /* 0x000fc800078e0002 */
[--C-:B------:R-:W-:Y:S01]  /*30c0*/  IMAD.WIDE.U32 R20, R21, 0x8, R2.reuse ;  /* 0x0000000815147825 */ /* 0x100fe200078e0002 */
[----:B------:R0:W-:Y:S03]  /*30d0*/  STG.E.64 desc[UR10][R18.64], R6 ;  /* 0x0000000612007986 */ /* 0x0001e6000c101b0a */
[----:B------:R-:W-:Y:S01]  /*30e0*/  VIADD R27, R9, 0x8 ;  /* 0x00000008091b7836 */ /* 0x000fe20000000000 */
[----:B------:R2:W-:Y:S01]  /*30f0*/  STG.E.64 desc[UR10][R20.64], R6 ;  /* 0x0000000614007986 */ /* 0x0005e2000c101b0a */
[----:B-1----:R-:W-:-:S03]  /*3100*/  IMAD.WIDE.U32 R16, R23, 0x8, R2 ;  /* 0x0000000817107825 */ /* 0x002fc600078e0002 */
[----:B------:R-:W-:Y:S01]  /*3110*/  STG.E.64 desc[UR10][R10.64], R6 ;  /* 0x000000060a007986 */ /* 0x000fe2000c101b0a */
[----:B------:R-:W-:Y:S02]  /*3120*/  VIADD R23, R9, 0xb ;  /* 0x0000000b09177836 */ /* 0x000fe40000000000 */
[----:B------:R-:W-:Y:S01]  /*3130*/  IMAD.WIDE.U32 R12, R25, 0x8, R2 ;  /* 0x00000008190c7825 */ /* 0x000fe200078e0002 */
[----:B0-----:R-:W-:-:S03]  /*3140*/  IADD3 R19, PT, PT, R9, 0xa, RZ ;  /* 0x0000000a09137810 */ /* 0x001fc60007ffe0ff */
[--C-:B------:R-:W-:Y:S01]  /*3150*/  IMAD.WIDE.U32 R14, R27, 0x8, R2.reuse ;  /* 0x000000081b0e7825 */ /* 0x100fe200078e0002 */
[----:B------:R0:W-:Y:S01]  /*3160*/  STG.E.64 desc[UR10][R12.64], R6 ;  /* 0x000000060c007986 */ /* 0x0001e2000c101b0a */
[----:B------:R-:W-:Y:S02]  /*3170*/  IADD3 R27, PT, PT, R9, 0xd, RZ ;  /* 0x0000000d091b7810 */ /* 0x000fe40007ffe0ff */
[--C-:B--2---:R-:W-:Y:S01]  /*3180*/  IMAD.WIDE.U32 R20, R23, 0x8, R2.reuse ;  /* 0x0000000817147825 */ /* 0x104fe200078e0002 */
[----:B------:R1:W-:Y:S03]  /*3190*/  STG.E.64 desc[UR10][R14.64], R6 ;  /* 0x000000060e007986 */ /* 0x0003e6000c101b0a */
[----:B------:R-:W-:Y:S01]  /*31a0*/  VIADD R23, R9, 0xe ;  /* 0x0000000e09177836 */ /* 0x000fe20000000000 */
[----:B------:R2:W-:Y:S01]  /*31b0*/  STG.E.64 desc[UR10][R16.64], R6 ;  /* 0x0000000610007986 */ /* 0x0005e2000c101b0a */
[----:B------:R-:W-:-:S04]  /*31c0*/  IMAD.WIDE.U32 R18, R19, 0x8, R2 ;  /* 0x0000000813127825 */ /* 0x000fc800078e0002 */
[----:B------:R-:W-:Y:S01]  /*31d0*/  VIADD R25, R9, 0xc ;  /* 0x0000000c09197836 */ /* 0x000fe20000000000 */
[----:B------:R3:W-:Y:S01]  /*31e0*/  STG.E.64 desc[UR10][R18.64], R6 ;  /* 0x0000000612007986 */ /* 0x0007e2000c101b0a */
[----:B0-----:R-:W-:-:S03]  /*31f0*/  IMAD.WIDE.U32 R12, R27, 0x8, R2 ;  /* 0x000000081b0c7825 */ /* 0x001fc600078e0002 */
[----:B------:R0:W-:Y:S01]  /*3200*/  STG.E.64 desc[UR10][R20.64], R6 ;  /* 0x0000000614007986 */ /* 0x0001e2000c101b0a */
[----:B-1----:R-:W-:Y:S01]  /*3210*/  IMAD.WIDE.U32 R14, R23, 0x8, R2 ;  /* 0x00000008170e7825 */ /* 0x002fe200078e0002 */
[----:B------:R-:W-:-:S03]  /*3220*/  IADD3 R23, PT, PT, R9, 0x10, RZ ;  /* 0x0000001009177810 */ /* 0x000fc60007ffe0ff */
[----:B------:R-:W-:-:S04]  /*3230*/  IMAD.WIDE.U32 R10, R25, 0x8, R2 ;  /* 0x00000008190a7825 */ /* 0x000fc800078e0002 */
[----:B--2---:R-:W-:Y:S01]  /*3240*/  VIADD R17, R9, 0xf ;  /* 0x0000000f09117836 */ /* 0x004fe20000000000 */
[----:B------:R1:W-:Y:S01]  /*3250*/  STG.E.64 desc[UR10][R10.64], R6 ;  /* 0x000000060a007986 */ /* 0x0003e2000c101b0a */
[--C-:B---3--:R-:W-:Y:S01]  /*3260*/  IMAD.WIDE.U32 R18, R23, 0x8, R2.reuse ;  /* 0x0000000817127825 */ /* 0x108fe200078e0002 */
[C---:B------:R-:W-:Y:S02]  /*3270*/  IADD3 R23, PT, PT, R9.reuse, 0x13, RZ ;  /* 0x0000001309177810 */ /* 0x040fe40007ffe0ff */
[----:B------:R2:W-:Y:S01]  /*3280*/  STG.E.64 desc[UR10][R12.64], R6 ;  /* 0x000000060c007986 */ /* 0x0005e2000c101b0a */
[----:B------:R-:W-:Y:S02]  /*3290*/  VIADD R25, R9, 0x11 ;  /* 0x0000001109197836 */ /* 0x000fe40000000000 */
[--C-:B------:R-:W-:Y:S01]  /*32a0*/  IMAD.WIDE.U32 R16, R17, 0x8, R2.reuse ;  /* 0x0000000811107825 */ /* 0x100fe200078e0002 */
[----:B------:R3:W-:Y:S03]  /*32b0*/  STG.E.64 desc[UR10][R14.64], R6 ;  /* 0x000000060e007986 */ /* 0x0007e6000c101b0a */
[----:B------:R-:W-:Y:S01]  /*32c0*/  VIADD R27, R9, 0x12 ;  /* 0x00000012091b7836 */ /* 0x000fe20000000000 */
[----:B------:R4:W-:Y:S01]  /*32d0*/  STG.E.64 desc[UR10][R16.64], R6 ;  /* 0x0000000610007986 */ /* 0x0009e2000c101b0a */
[----:B0-----:R-:W-:Y:S01]  /*32e0*/  IMAD.WIDE.U32 R20, R25, 0x8, R2 ;  /* 0x0000000819147825 */ /* 0x001fe200078e0002 */
[----:B------:R-:W-:-:S02]  /*32f0*/  IADD3 R25, PT, PT, R9, 0x16, RZ ;  /* 0x0000001609197810 */ /* 0x000fc40007ffe0ff */
[----:B------:R-:W-:Y:S01]  /*3300*/  STG.E.64 desc[UR10][R18.64], R6 ;  /* 0x0000000612007986 */ /* 0x000fe2000c101b0a */
[----:B-1----:R-:W-:-:S03]  /*3310*/  IMAD.WIDE.U32 R10, R27, 0x8, R2 ;  /* 0x000000081b0a7825 */ /* 0x002fc600078e0002 */
[----:B------:R-:W-:Y:S01]  /*3320*/  STG.E.64 desc[UR10][R20.64], R6 ;  /* 0x0000000614007986 */ /* 0x000fe2000c101b0a */
[----:B--2---:R-:W-:-:S03]  /*3330*/  IMAD.WIDE.U32 R12, R23, 0x8, R2 ;  /* 0x00000008170c7825 */ /* 0x004fc600078e0002 */
[----:B------:R0:W-:Y:S01]  /*3340*/  STG.E.64 desc[UR10][R10.64], R6 ;  /* 0x000000060a007986 */ /* 0x0001e2000c101b0a */
[C---:B------:R-:W-:Y:S02]  /*3350*/  VIADD R23, R9.reuse, 0x15 ;  /* 0x0000001509177836 */ /* 0x040fe40000000000 */
[----:B---3--:R-:W-:Y:S01]  /*3360*/  VIADD R15, R9, 0x14 ;  /* 0x00000014090f7836 */ /* 0x008fe20000000000 */
[----:B------:R1:W-:Y:S01]  /*3370*/  STG.E.64 desc[UR10][R12.64], R6 ;  /* 0x000000060c007986 */ /* 0x0003e2000c101b0a */
[----:B----4-:R-:W-:-:S04]  /*3380*/  IMAD.WIDE.U32 R16, R23, 0x8, R2 ;  /* 0x0000000817107825 */ /* 0x010fc800078e0002 */
[----:B------:R-:W-:Y:S02]  /*3390*/  VIADD R23, R9, 0x18 ;  /* 0x0000001809177836 */ /* 0x000fe40000000000 */
[----:B------:R-:W-:-:S04]  /*33a0*/  IMAD.WIDE.U32 R14, R15, 0x8, R2 ;  /* 0x000000080f0e7825 */ /* 0x000fc800078e0002 */
[----:B------:R-:W-:Y:S01]  /*33b0*/  VIADD R27, R9, 0x17 ;  /* 0x00000017091b7836 */ /* 0x000fe20000000000 */
[----:B------:R2:W-:Y:S01]  /*33c0*/  STG.E.64 desc[UR10][R14.64], R6 ;  /* 0x000000060e007986 */ /* 0x0005e2000c101b0a */
[--C-:B0-----:R-:W-:Y:S01]  /*33d0*/  IMAD.WIDE.U32 R10, R23, 0x8, R2.reuse ;  /* 0x00000008170a7825 */ /* 0x101fe200078e0002 */
[C---:B-1----:R-:W-:Y:S02]  /*33e0*/  IADD3 R13, PT, PT, R9.reuse, 0x19, RZ ;  /* 0x00000019090d7810 */ /* 0x042fe40007ffe0ff */
[----:B------:R0:W-:Y:S01]  /*33f0*/  STG.E.64 desc[UR10][R16.64], R6 ;  /* 0x0000000610007986 */ /* 0x0001e2000c101b0a */
[----:B------:R-:W-:Y:S02]  /*3400*/  VIADD R23, R9, 0x1a ;  /* 0x0000001a09177836 */ /* 0x000fe40000000000 */
[----:B------:R-:W-:-:S04]  /*3410*/  IMAD.WIDE.U32 R18, R25, 0x8, R2 ;  /* 0x0000000819127825 */ /* 0x000fc800078e0002 */
[--C-:B------:R-:W-:Y:S01]  /*3420*/  IMAD.WIDE.U32 R20, R27, 0x8, R2.reuse ;  /* 0x000000081b147825 */ /* 0x100fe200078e0002 */
[----:B------:R-:W-:Y:S01]  /*3430*/  IADD3 R27, PT, PT, R9, 0x1c, RZ ;  /* 0x0000001c091b7810 */ /* 0x000fe20007ffe0ff */
[----:B------:R-:W-:Y:S02]  /*3440*/  STG.E.64 desc[UR10][R18.64], R6 ;  /* 0x0000000612007986 */ /* 0x000fe4000c101b0a */
[--C-:B--2---:R-:W-:Y:S02]  /*3450*/  IMAD.WIDE.U32 R14, R23, 0x8, R2.reuse ;  /* 0x00000008170e7825 */ /* 0x104fe400078e0002 */
[----:B------:R1:W-:Y:S02]  /*3460*/  STG.E.64 desc[UR10][R20.64], R6 ;  /* 0x0000000614007986 */ /* 0x0003e4000c101b0a */
[C---:B------:R-:W-:Y:S02]  /*3470*/  VIADD R23, R9.reuse, 0x1d ;  /* 0x0000001d09177836 */ /* 0x040fe40000000000 */
[----:B------:R-:W-:Y:S01]  /*3480*/  VIADD R25, R9, 0x1b ;  /* 0x0000001b09197836 */ /* 0x000fe20000000000 */
[----:B------:R2:W-:Y:S01]  /*3490*/  STG.E.64 desc[UR10][R10.64], R6 ;  /* 0x000000060a007986 */ /* 0x0005e2000c101b0a */
[----:B------:R-:W-:-:S04]  /*34a0*/  IMAD.WIDE.U32 R12, R13, 0x8, R2 ;  /* 0x000000080d0c7825 */ /* 0x000fc800078e0002 */
[--C-:B0-----:R-:W-:Y:S01]  /*34b0*/  IMAD.WIDE.U32 R16, R25, 0x8, R2.reuse ;  /* 0x0000000819107825 */ /* 0x101fe200078e0002 */
[----:B------:R-:W-:Y:S01]  /*34c0*/  IADD3 R25, PT, PT, R9, 0x1f, RZ ;  /* 0x0000001f09197810 */ /* 0x000fe20007ffe0ff */
[----:B------:R0:W-:Y:S02]  /*34d0*/  STG.E.64 desc[UR10][R12.64], R6 ;  /* 0x000000060c007986 */ /* 0x0001e4000c101b0a */
[--C-:B-1----:R-:W-:Y:S02]  /*34e0*/  IMAD.WIDE.U32 R20, R23, 0x8, R2.reuse ;  /* 0x0000000817147825 */ /* 0x102fe400078e0002 */
[----:B------:R1:W-:Y:S02]  /*34f0*/  STG.E.64 desc[UR10][R14.64], R6 ;  /* 0x000000060e007986 */ /* 0x0003e4000c101b0a */
[----:B------:R-:W-:Y:S02]  /*3500*/  VIADD R23, R9, 0x1e ;  /* 0x0000001e09177836 */ /* 0x000fe40000000000 */
[--C-:B------:R-:W-:Y:S01]  /*3510*/  IMAD.WIDE.U32 R18, R27, 0x8, R2.reuse ;  /* 0x000000081b127825 */ /* 0x100fe200078e0002 */
[----:B------:R3:W-:Y:S03]  /*3520*/  STG.E.64 desc[UR10][R16.64], R6 ;  /* 0x0000000610007986 */ /* 0x0007e6000c101b0a */
[----:B--2---:R-:W-:Y:S01]  /*3530*/  VIADD R11, R9, 0x20 ;  /* 0x00000020090b7836 */ /* 0x004fe20000000000 */
[----:B------:R2:W-:Y:S01]  /*3540*/  STG.E.64 desc[UR10][R18.64], R6 ;  /* 0x0000000612007986 */ /* 0x0005e2000c101b0a */
[----:B------:R-:W-:-:S03]  /*3550*/  IMAD.WIDE.U32 R22, R23, 0x8, R2 ;  /* 0x0000000817167825 */ /* 0x000fc600078e0002 */
[----:B------:R4:W-:Y:S01]  /*3560*/  STG.E.64 desc[UR10][R20.64], R6 ;  /* 0x0000000614007986 */ /* 0x0009e2000c101b0a */
[C---:B0-----:R-:W-:Y:S01]  /*3570*/  VIADD R13, R9.reuse, 0x21 ;  /* 0x00000021090d7836 */ /* 0x041fe20000000000 */
[----:B-1----:R-:W-:Y:S01]  /*3580*/  IADD3 R15, PT, PT, R9, 0x22, RZ ;  /* 0x00000022090f7810 */ /* 0x002fe20007ffe0ff */
[--C-:B------:R-:W-:Y:S01]  /*3590*/  IMAD.WIDE.U32 R24, R25, 0x8, R2.reuse ;  /* 0x0000000819187825 */ /* 0x100fe200078e0002 */
[----:B------:R0:W-:Y:S03]  /*35a0*/  STG.E.64 desc[UR10][R22.64], R6 ;  /* 0x0000000616007986 */ /* 0x0001e6000c101b0a */
[----:B---3--:R-:W-:Y:S01]  /*35b0*/  VIADD R17, R9, 0x23 ;  /* 0x0000002309117836 */ /* 0x008fe20000000000 */
[----:B------:R-:W-:Y:S01]  /*35c0*/  STG.E.64 desc[UR10][R24.64], R6 ;  /* 0x0000000618007986 */ /* 0x000fe2000c101b0a */
[----:B------:R-:W-:-:S04]  /*35d0*/  IMAD.WIDE.U32 R10, R11, 0x8, R2 ;  /* 0x000000080b0a7825 */ /* 0x000fc800078e0002 */
[C---:B--2---:R-:W-:Y:S01]  /*35e0*/  VIADD R19, R9.reuse, 0x24 ;  /* 0x0000002409137836 */ /* 0x044fe20000000000 */
[----:B----4-:R-:W-:Y:S01]  /*35f0*/  IADD3 R21, PT, PT, R9, 0x25, RZ ;  /* 0x0000002509157810 */ /* 0x010fe20007ffe0ff */
[--C-:B------:R-:W-:Y:S01]  /*3600*/  IMAD.WIDE.U32 R12, R13, 0x8, R2.reuse ;  /* 0x000000080d0c7825 */ /* 0x100fe200078e0002 */
[----:B------:R1:W-:Y:S03]  /*3610*/  STG.E.64 desc[UR10][R10.64], R6 ;  /* 0x000000060a007986 */ /* 0x0003e6000c101b0a */
[----:B------:R-:W-:Y:S01]  /*3620*/  IMAD.WIDE.U32 R14, R15, 0x8, R2 ;  /* 0x000000080f0e7825 */ /* 0x000fe200078e0002 */
[----:B------:R2:W-:Y:S03]  /*3630*/  STG.E.64 desc[UR10][R12.64], R6 ;  /* 0x000000060c007986 */ /* 0x0005e6000c101b0a */
[C---:B------:R-:W-:Y:S01]  /*3640*/  VIADD R27, R9.reuse, 0x26 ;  /* 0x00000026091b7836 */ /* 0x040fe20000000000 */
[----:B------:R2:W-:Y:S01]  /*3650*/  STG.E.64 desc[UR10][R14.64], R6 ;  /* 0x000000060e007986 */ /* 0x0005e2000c101b0a */
[----:B0-----:R-:W-:-:S02]  /*3660*/  VIADD R23, R9, 0x27 ;  /* 0x0000002709177836 */ /* 0x001fc40000000000 */
[----:B------:R-:W-:-:S04]  /*3670*/  IMAD.WIDE.U32 R8, R17, 0x8, R2 ;  /* 0x0000000811087825 */ /* 0x000fc800078e0002 */
[--C-:B------:R-:W-:Y:S01]  /*3680*/  IMAD.WIDE.U32 R16, R19, 0x8, R2.reuse ;  /* 0x0000000813107825 */ /* 0x100fe200078e0002 */
[----:B------:R2:W-:Y:S03]  /*3690*/  STG.E.64 desc[UR10][R8.64], R6 ;  /* 0x0000000608007986 */ /* 0x0005e6000c101b0a */
[--C-:B------:R-:W-:Y:S01]  /*36a0*/  IMAD.WIDE.U32 R18, R21, 0x8, R2.reuse ;  /* 0x0000000815127825 */ /* 0x100fe200078e0002 */
[----:B------:R2:W-:Y:S03]  /*36b0*/  STG.E.64 desc[UR10][R16.64], R6 ;  /* 0x0000000610007986 */ /* 0x0005e6000c101b0a */
[--C-:B-1----:R-:W-:Y:S01]  /*36c0*/  IMAD.WIDE.U32 R10, R27, 0x8, R2.reuse ;  /* 0x000000081b0a7825 */ /* 0x102fe200078e0002 */
[----:B------:R2:W-:Y:S03]  /*36d0*/  STG.E.64 desc[UR10][R18.64], R6 ;  /* 0x0000000612007986 */ /* 0x0005e6000c101b0a */
[----:B------:R-:W-:Y:S01]  /*36e0*/  IMAD.WIDE.U32 R20, R23, 0x8, R2 ;  /* 0x0000000817147825 */ /* 0x000fe200078e0002 */
[----:B------:R2:W-:Y:S04]  /*36f0*/  STG.E.64 desc[UR10][R10.64], R6 ;  /* 0x000000060a007986 */ /* 0x0005e8000c101b0a */
[----:B------:R2:W-:Y:S01]  /*3700*/  STG.E.64 desc[UR10][R20.64], R6 ;  /* 0x0000000614007986 */ /* 0x0005e2000c101b0a */
[----:B------:R-:W-:Y:S05]  /*3710*/  @P0 BRA `(.L_x_79) ;  /* 0xfffffff800140947 */ /* 0x000fea000383ffff */
[----:B------:R-:W-:Y:S05]  /*3720*/  EXIT ;  /* 0x000000000000794d */ /* 0x000fea0003800000 */
        .weak           $__internal_1_$__cuda_sm20_div_rn_f64_full
        .type           $__internal_1_$__cuda_sm20_div_rn_f64_full,@function
        .size           $__internal_1_$__cuda_sm20_div_rn_f64_full,($__internal_2_$__cuda_sm20_dsqrt_rn_f64_mediumpath_v1 - $__internal_1_$__cuda_sm20_div_rn_f64_full)
$__internal_1_$__cuda_sm20_div_rn_f64_full:
        /* <DEDUP_REMOVED lines=10> */
[----:B------:R-:W-:Y:S02]  /*37d0*/  MOV R24, R18 ;  /* 0x0000001200187202 */ /* 0x000fe40000000f00 */
[----:B------:R-:W-:Y:S01]  /*37e0*/  @!P3 LOP3.LUT R25, R23, 0x7ff00000, RZ, 0xc0, !PT ;  /* 0x7ff000001719b812 */ /* 0x000fe200078ec0ff */
[----:B------:R-:W-:Y:S01]  /*37f0*/  @!P0 DMUL R20, R22, 8.98846567431157953865e+307 ;  /* 0x7fe0000016148828 */ /* 0x000fe20000000000 */
[C---:B------:R-:W-:Y:S02]  /*3800*/  ISETP.GE.U32.AND P2, PT, R34.reuse, R37, PT ;  /* 0x000000252200720c */ /* 0x040fe40003f46070 */
[----:B------:R-:W-:Y:S02]  /*3810*/  @!P3 ISETP.GE.U32.AND P4, PT, R34, R25, PT ;  /* 0x000000192200b20c */ /* 0x000fe40003f86070 */
[C---:B------:R-:W-:Y:S01]  /*3820*/  SEL R25, R36.reuse, 0x63400000, !P2 ;  /* 0x6340000024197807 */ /* 0x040fe20005000000 */
[----:B------:R-:W0:Y:S01]  /*3830*/  MUFU.RCP64H R27, R21 ;  /* 0x00000015001b7308 */ /* 0x000e220000001800 */
[----:B------:R-:W-:-:S02]  /*3840*/  @!P3 SEL R29, R36, 0x63400000, !P4 ;  /* 0x63400000241db807 */ /* 0x000fc40006000000 */
[--C-:B------:R-:W-:Y:S02]  /*3850*/  LOP3.LUT R25, R25, 0x800fffff, R19.reuse, 0xf8, !PT ;  /* 0x800fffff19197812 */ /* 0x100fe400078ef813 */
[----:B------:R-:W-:Y:S02]  /*3860*/  @!P3 LOP3.LUT R28, R29, 0x80000000, R19, 0xf8, !PT ;  /* 0x800000001d1cb812 */ /* 0x000fe400078ef813 */
[----:B------:R-:W-:Y:S02]  /*3870*/  @!P0 LOP3.LUT R37, R21, 0x7ff00000, RZ, 0xc0, !PT ;  /* 0x7ff0000015258812 */ /* 0x000fe400078ec0ff */
[----:B------:R-:W-:Y:S01]  /*3880*/  @!P3 LOP3.LUT R29, R28, 0x100000, RZ, 0xfc, !PT ;  /* 0x001000001c1db812 */ /* 0x000fe200078efcff */
[----:B------:R-:W-:-:S06]  /*3890*/  @!P3 IMAD.MOV.U32 R28, RZ, RZ, RZ ;  /* 0x000000ffff1cb224 */ /* 0x000fcc00078e00ff */
[----:B------:R-:W-:Y:S02]  /*38a0*/  @!P3 DFMA R24, R24, 2, -R28 ;  /* 0x400000001818b82b */ /* 0x000fe4000000081c */
[----:B0-----:R-:W-:-:S08]  /*38b0*/  DFMA R28, R26, -R20, 1 ;  /* 0x3ff000001a1c742b */ /* 0x001fd00000000814 */
[----:B------:R-:W-:-:S08]  /*38c0*/  DFMA R28, R28, R28, R28 ;  /* 0x0000001c1c1c722b */ /* 0x000fd0000000001c */
[----:B------:R-:W-:-:S08]  /*38d0*/  DFMA R28, R26, R28, R26 ;  /* 0x0000001c1a1c722b */ /* 0x000fd0000000001a */
[----:B------:R-:W-:-:S08]  /*38e0*/  DFMA R26, R28, -R20, 1 ;  /* 0x3ff000001c1a742b */ /* 0x000fd00000000814 */
[----:B------:R-:W-:-:S08]  /*38f0*/  DFMA R26, R28, R26, R28 ;  /* 0x0000001a1c1a722b */ /* 0x000fd0000000001c */
[----:B------:R-:W-:-:S08]  /*3900*/  DMUL R28, R26, R24 ;  /* 0x000000181a1c7228 */ /* 0x000fd00000000000 */
[----:B------:R-:W-:-:S08]  /*3910*/  DFMA R30, R28, -R20, R24 ;  /* 0x800000141c1e722b */ /* 0x000fd00000000018 */
[----:B------:R-:W-:Y:S01]  /*3920*/  DFMA R30, R26, R30, R28 ;  /* 0x0000001e1a1e722b */ /* 0x000fe2000000001c */
[----:B------:R-:W-:Y:S02]  /*3930*/  MOV R26, R34 ;  /* 0x00000022001a7202 */ /* 0x000fe40000000f00 */
[----:B------:R-:W-:-:S05]  /*3940*/  @!P3 LOP3.LUT R26, R25, 0x7ff00000, RZ, 0xc0, !PT ;  /* 0x7ff00000191ab812 */ /* 0x000fca00078ec0ff */
[----:B------:R-:W-:-:S05]  /*3950*/  VIADD R27, R26, 0xffffffff ;  /* 0xffffffff1a1b7836 */ /* 0x000fca0000000000 */
[----:B------:R-:W-:Y:S01]  /*3960*/  ISETP.GT.U32.AND P0, PT, R27, 0x7feffffe, PT ;  /* 0x7feffffe1b00780c */ /* 0x000fe20003f04070 */
[----:B------:R-:W-:-:S05]  /*3970*/  VIADD R27, R37, 0xffffffff ;  /* 0xffffffff251b7836 */ /* 0x000fca0000000000 */
[----:B------:R-:W-:-:S13]  /*3980*/  ISETP.GT.U32.OR P0, PT, R27, 0x7feffffe, P0 ;  /* 0x7feffffe1b00780c */ /* 0x000fda0000704470 */
[----:B------:R-:W-:Y:S05]  /*3990*/  @P0 BRA `(.L_x_81) ;  /* 0x00000000006c0947 */ /* 0x000fea0003800000 */
[----:B------:R-:W-:-:S04]  /*39a0*/  LOP3.LUT R19, R23, 0x7ff00000, RZ, 0xc0, !PT ;  /* 0x7ff0000017137812 */ /* 0x000fc800078ec0ff */
[CC--:B------:R-:W-:Y:S02]  /*39b0*/  VIADDMNMX R18, R34.reuse, -R19.reuse, 0xb9600000, !PT ;  /* 0xb960000022127446 */ /* 0x0c0fe40007800913 */
[----:B------:R-:W-:Y:S02]  /*39c0*/  ISETP.GE.U32.AND P0, PT, R34, R19, PT ;  /* 0x000000132200720c */ /* 0x000fe40003f06070 */
[----:B------:R-:W-:Y:S02]  /*39d0*/  VIMNMX R18, PT, PT, R18, 0x46a00000, PT ;  /* 0x46a0000012127848 */ /* 0x000fe40003fe0100 */
[----:B------:R-:W-:-:S04]  /*39e0*/  SEL R19, R36, 0x63400000, !P0 ;  /* 0x6340000024137807 */ /* 0x000fc80004000000 */
[----:B------:R-:W-:Y:S01]  /*39f0*/  IADD3 R26, PT, PT, -R19, R18, RZ ;  /* 0x00000012131a7210 */ /* 0x000fe20007ffe1ff */
[----:B------:R-:W-:-:S04]  /*3a00*/  IMAD.MOV.U32 R18, RZ, RZ, RZ ;  /* 0x000000ffff127224 */ /* 0x000fc800078e00ff */
[----:B------:R-:W-:-:S06]  /*3a10*/  VIADD R19, R26, 0x7fe00000 ;  /* 0x7fe000001a137836 */ /* 0x000fcc0000000000 */
[----:B------:R-:W-:-:S10]  /*3a20*/  DMUL R28, R30, R18 ;  /* 0x000000121e1c7228 */ /* 0x000fd40000000000 */
[----:B------:R-:W-:-:S13]  /*3a30*/  FSETP.GTU.AND P0, PT, |R29|, 1.469367938527859385e-39, PT ;  /* 0x001000001d00780b */ /* 0x000fda0003f0c200 */
[----:B------:R-:W-:Y:S05]  /*3a40*/  @P0 BRA `(.L_x_82) ;  /* 0x0000000000940947 */ /* 0x000fea0003800000 */
[----:B------:R-:W-:-:S06]  /*3a50*/  DFMA R20, R30, -R20, R24 ;  /* 0x800000141e14722b */ /* 0x000fcc0000000018 */
[----:B------:R-:W-:-:S04]  /*3a60*/  MOV R20, RZ ;  /* 0x000000ff00147202 */ /* 0x000fc80000000f00 */
[C---:B------:R-:W-:Y:S02]  /*3a70*/  FSETP.NEU.AND P0, PT, R21.reuse, RZ, PT ;  /* 0x000000ff1500720b */ /* 0x040fe40003f0d000 */
[----:B------:R-:W-:-:S04]  /*3a80*/  LOP3.LUT R23, R21, 0x80000000, R23, 0x48, !PT ;  /* 0x8000000015177812 */ /* 0x000fc800078e4817 */
[----:B------:R-:W-:-:S07]  /*3a90*/  LOP3.LUT R21, R23, R19, RZ, 0xfc, !PT ;  /* 0x0000001317157212 */ /* 0x000fce00078efcff */
[----:B------:R-:W-:Y:S05]  /*3aa0*/  @!P0 BRA `(.L_x_82) ;  /* 0x00000000007c8947 */ /* 0x000fea0003800000 */
[----:B------:R-:W-:Y:S01]  /*3ab0*/  IMAD.MOV R19, RZ, RZ, -R26 ;  /* 0x000000ffff137224 */ /* 0x000fe200078e0a1a */
[----:B------:R-:W-:Y:S01]  /*3ac0*/  DMUL.RP R20, R30, R20 ;  /* 0x000000141e147228 */ /* 0x000fe20000008000 */
[----:B------:R-:W-:-:S06]  /*3ad0*/  IMAD.MOV.U32 R18, RZ, RZ, RZ ;  /* 0x000000ffff127224 */ /* 0x000fcc00078e00ff */
[----:B------:R-:W-:-:S03]  /*3ae0*/  DFMA R18, R28, -R18, R30 ;  /* 0x800000121c12722b */ /* 0x000fc6000000001e */
[----:B------:R-:W-:-:S03]  /*3af0*/  LOP3.LUT R23, R21, R23, RZ, 0x3c, !PT ;  /* 0x0000001715177212 */ /* 0x000fc600078e3cff */
[----:B------:R-:W-:-:S04]  /*3b00*/  IADD3 R18, PT, PT, -R26, -0x43300000, RZ ;  /* 0xbcd000001a127810 */ /* 0x000fc80007ffe1ff */
[----:B------:R-:W-:-:S04]  /*3b10*/  FSETP.NEU.AND P0, PT, |R19|, R18, PT ;  /* 0x000000121300720b */ /* 0x000fc80003f0d200 */
[----:B------:R-:W-:Y:S02]  /*3b20*/  FSEL R28, R20, R28, !P0 ;  /* 0x0000001c141c7208 */ /* 0x000fe40004000000 */
[----:B------:R-:W-:Y:S01]  /*3b30*/  FSEL R29, R23, R29, !P0 ;  /* 0x0000001d171d7208 */ /* 0x000fe20004000000 */
[----:B------:R-:W-:Y:S06]  /*3b40*/  BRA `(.L_x_82) ;  /* 0x0000000000547947 */ /* 0x000fec0003800000 */
.L_x_81:
        /* <DEDUP_REMOVED lines=12> */
[----:B------:R-:W-:Y:S01]  /*3c10*/  @!P0 IMAD.MOV.U32 R28, RZ, RZ, RZ ;  /* 0x000000ffff1c8224 */ /* 0x000fe200078e00ff */
[----:B------:R-:W-:-:S03]  /*3c20*/  @P0 MOV R28, RZ ;  /* 0x000000ff001c0202 */ /* 0x000fc60000000f00 */
[----:B------:R-:W-:Y:S01]  /*3c30*/  @P0 IMAD.MOV.U32 R29, RZ, RZ, R18 ;  /* 0x000000ffff1d0224 */ /* 0x000fe200078e0012 */
[----:B------:R-:W-:Y:S06]  /*3c40*/  BRA `(.L_x_82) ;  /* 0x0000000000147947 */ /* 0x000fec0003800000 */
.L_x_84:
[----:B------:R-:W-:Y:S01]  /*3c50*/  LOP3.LUT R29, R23, 0x80000, RZ, 0xfc, !PT ;  /* 0x00080000171d7812 */ /* 0x000fe200078efcff */
[----:B------:R-:W-:Y:S01]  /*3c60*/  IMAD.MOV.U32 R28, RZ, RZ, R22 ;  /* 0x000000ffff1c7224 */ /* 0x000fe200078e0016 */
[----:B------:R-:W-:Y:S06]  /*3c70*/  BRA `(.L_x_82) ;  /* 0x0000000000087947 */ /* 0x000fec0003800000 */
.L_x_83:
[----:B------:R-:W-:Y:S02]  /*3c80*/  LOP3.LUT R29, R19, 0x80000, RZ, 0xfc, !PT ;  /* 0x00080000131d7812 */ /* 0x000fe400078efcff */
[----:B------:R-:W-:-:S07]  /*3c90*/  MOV R28, R18 ;  /* 0x00000012001c7202 */ /* 0x000fce0000000f00 */
.L_x_82:
[----:B------:R-:W-:Y:S05]  /*3ca0*/  BSYNC.RECONVERGENT B1 ;  /* 0x0000000000017941 */ /* 0x000fea0003800200 */
.L_x_80:
[----:B------:R-:W-:Y:S01]  /*3cb0*/  MOV R18, R32 ;  /* 0x0000002000127202 */ /* 0x000fe20000000f00 */
[----:B------:R-:W-:Y:S02]  /*3cc0*/  IMAD.MOV.U32 R19, RZ, RZ, 0x0 ;  /* 0x00000000ff137424 */ /* 0x000fe400078e00ff */
[----:B------:R-:W-:Y:S02]  /*3cd0*/  IMAD.MOV.U32 R24, RZ, RZ, R28 ;  /* 0x000000ffff187224 */ /* 0x000fe400078e001c */
[----:B------:R-:W-:Y:S01]  /*3ce0*/  IMAD.MOV.U32 R25, RZ, RZ, R29 ;  /* 0x000000ffff197224 */ /* 0x000fe200078e001d */
[----:B------:R-:W-:Y:S06]  /*3cf0*/  RET.REL.NODEC R18 `(_Z52calculateProbabilityDistribution_Float_processKernelPKdPdidd) ;  /* 0xffffffc012c07950 */ /* 0x000fec0003c3ffff */
        .weak           $__internal_2_$__cuda_sm20_dsqrt_rn_f64_mediumpath_v1
        .type           $__internal_2_$__cuda_sm20_dsqrt_rn_f64_mediumpath_v1,@function
        .size           $__internal_2_$__cuda_sm20_dsqrt_rn_f64_mediumpath_v1,($_Z52calculateProbabilityDistribution_Float_processKernelPKdPdidd$__internal_accurate_pow - $__internal_2_$__cuda_sm20_dsqrt_rn_f64_mediumpath_v1)
$__internal_2_$__cuda_sm20_dsqrt_rn_f64_mediumpath_v1:
[----:B------:R-:W-:Y:S01]  /*3d00*/  ISETP.GE.U32.AND P0, PT, R8, -0x3400000, PT ;  /* 0xfcc000000800780c */ /* 0x000fe20003f06070 */
[----:B------:R-:W-:Y:S01]  /*3d10*/  BSSY.RECONVERGENT B1, `(.L_x_85) ;  /* 0x0000026000017945 */ /* 0x000fe20003800200 */
[----:B------:R-:W-:Y:S01]  /*3d20*/  IMAD.MOV.U32 R10, RZ, RZ, R12 ;  /* 0x000000ffff0a7224 */ /* 0x000fe200078e000c */
[----:B------:R-:W-:Y:S01]  /*3d30*/  MOV R2, R16 ;  /* 0x0000001000027202 */ /* 0x000fe20000000f00 */
[----:B------:R-:W-:-:S09]  /*3d40*/  IMAD.MOV.U32 R3, RZ, RZ, R17 ;  /* 0x000000ffff037224 */ /* 0x000fd200078e0011 */
[----:B------:R-:W-:Y:S05]  /*3d50*/  @!P0 BRA `(.L_x_86) ;  /* 0x0000000000208947 */ /* 0x000fea0003800000 */
[----:B------:R-:W-:-:S10]  /*3d60*/  DFMA.RM R2, R2, R10, R14 ;  /* 0x0000000a0202722b */ /* 0x000fd4000000400e */
[----:B------:R-:W-:-:S05]  /*3d70*/  IADD3 R8, P0, PT, R2, 0x1, RZ ;  /* 0x0000000102087810 */ /* 0x000fca0007f1e0ff */
[----:B------:R-:W-:-:S06]  /*3d80*/  IMAD.X R9, RZ, RZ, R3, P0 ;  /* 0x000000ffff097224 */ /* 0x000fcc00000e0603 */
[----:B------:R-:W-:-:S08]  /*3d90*/  DFMA.RP R6, -R2, R8, R6 ;  /* 0x000000080206722b */ /* 0x000fd00000008106 */
[----:B------:R-:W-:-:S06]  /*3da0*/  DSETP.GT.AND P0, PT, R6, RZ, PT ;  /* 0x000000ff0600722a */ /* 0x000fcc0003f04000 */
[----:B------:R-:W-:Y:S02]  /*3db0*/  FSEL R2, R8, R2, P0 ;  /* 0x0000000208027208 */ /* 0x000fe40000000000 */
[----:B------:R-:W-:Y:S01]  /*3dc0*/  FSEL R3, R9, R3, P0 ;  /* 0x0000000309037208 */ /* 0x000fe20000000000 */
[----:B------:R-:W-:Y:S06]  /*3dd0*/  BRA `(.L_x_87) ;  /* 0x0000000000647947 */ /* 0x000fec0003800000 */
.L_x_86:
[----:B------:R-:W-:-:S14]  /*3de0*/  DSETP.NE.AND P0, PT, R6, RZ, PT ;  /* 0x000000ff0600722a */ /* 0x000fdc0003f05000 */
[----:B------:R-:W-:Y:S05]  /*3df0*/  @!P0 BRA `(.L_x_88) ;  /* 0x0000000000588947 */ /* 0x000fea0003800000 */
[----:B------:R-:W-:-:S13]  /*3e00*/  ISETP.GE.AND P0, PT, R7, RZ, PT ;  /* 0x000000ff0700720c */ /* 0x000fda0003f06270 */
[----:B------:R-:W-:Y:S01]  /*3e10*/  @!P0 MOV R2, 0x0 ;  /* 0x0000000000028802 */ /* 0x000fe20000000f00 */
[----:B------:R-:W-:Y:S01]  /*3e20*/  @!P0 IMAD.MOV.U32 R3, RZ, RZ, -0x80000 ;  /* 0xfff80000ff038424 */ /* 0x000fe200078e00ff */
[----:B------:R-:W-:Y:S06]  /*3e30*/  @!P0 BRA `(.L_x_87) ;  /* 0x00000000004c8947 */ /* 0x000fec0003800000 */
[----:B------:R-:W-:-:S13]  /*3e40*/  ISETP.GT.AND P0, PT, R7, 0x7fefffff, PT ;  /* 0x7fefffff0700780c */ /* 0x000fda0003f04270 */
[----:B------:R-:W-:Y:S05]  /*3e50*/  @P0 BRA `(.L_x_88) ;  /* 0x0000000000400947 */ /* 0x000fea0003800000 */
[----:B------:R-:W-:Y:S01]  /*3e60*/  DMUL R2, R6, 8.11296384146066816958e+31 ;  /* 0x4690000006027828 */ /* 0x000fe20000000000 */
[----:B------:R-:W-:Y:S01]  /*3e70*/  MOV R10, 0x0 ;  /* 0x00000000000a7802 */ /* 0x000fe20000000f00 */
[----:B------:R-:W-:Y:S02]  /*3e80*/  IMAD.MOV.U32 R6, RZ, RZ, RZ ;  /* 0x000000ffff067224 */ /* 0x000fe400078e00ff */
[----:B------:R-:W-:Y:S02]  /*3e90*/  IMAD.MOV.U32 R11, RZ, RZ, 0x3fd80000 ;  /* 0x3fd80000ff0b7424 */ /* 0x000fe400078e00ff */
[----:B------:R-:W0:Y:S02]  /*3ea0*/  MUFU.RSQ64H R7, R3 ;  /* 0x0000000300077308 */ /* 0x000e240000001c00 */
[----:B0-----:R-:W-:-:S08]  /*3eb0*/  DMUL R8, R6, R6 ;  /* 0x0000000606087228 */ /* 0x001fd00000000000 */
[----:B------:R-:W-:-:S08]  /*3ec0*/  DFMA R8, R2, -R8, 1 ;  /* 0x3ff000000208742b */ /* 0x000fd00000000808 */
[----:B------:R-:W-:Y:S02]  /*3ed0*/  DFMA R10, R8, R10, 0.5 ;  /* 0x3fe00000080a742b */ /* 0x000fe4000000000a */
[----:B------:R-:W-:-:S08]  /*3ee0*/  DMUL R8, R6, R8 ;  /* 0x0000000806087228 */ /* 0x000fd00000000000 */
[----:B------:R-:W-:-:S08]  /*3ef0*/  DFMA R8, R10, R8, R6 ;  /* 0x000000080a08722b */ /* 0x000fd00000000006 */
[----:B------:R-:W-:Y:S02]  /*3f00*/  DMUL R6, R2, R8 ;  /* 0x0000000802067228 */ /* 0x000fe40000000000 */
[----:B------:R-:W-:-:S06]  /*3f10*/  VIADD R9, R9, 0xfff00000 ;  /* 0xfff0000009097836 */ /* 0x000fcc0000000000 */
[----:B------:R-:W-:-:S08]  /*3f20*/  DFMA R10, R6, -R6, R2 ;  /* 0x80000006060a722b */ /* 0x000fd00000000002 */
[----:B------:R-:W-:-:S10]  /*3f30*/  DFMA R2, R8, R10, R6 ;  /* 0x0000000a0802722b */ /* 0x000fd40000000006 */
[----:B------:R-:W-:Y:S01]  /*3f40*/  IADD3 R3, PT, PT, R3, -0x3500000, RZ ;  /* 0xfcb0000003037810 */ /* 0x000fe20007ffe0ff */
[----:B------:R-:W-:Y:S06]  /*3f50*/  BRA `(.L_x_87) ;  /* 0x0000000000047947 */ /* 0x000fec0003800000 */
.L_x_88:
[----:B------:R-:W-:-:S11]  /*3f60*/  DADD R2, R6, R6 ;  /* 0x0000000006027229 */ /* 0x000fd60000000006 */
.L_x_87:
[----:B------:R-:W-:Y:S05]  /*3f70*/  BSYNC.RECONVERGENT B1 ;  /* 0x0000000000017941 */ /* 0x000fea0003800200 */
.L_x_85:
[----:B------:R-:W-:Y:S01]  /*3f80*/  IMAD.MOV.U32 R5, RZ, RZ, R2 ;  /* 0x000000ffff057224 */ /* 0x000fe200078e0002 */
[----:B------:R-:W-:Y:S01]  /*3f90*/  MOV R2, R0 ;  /* 0x0000000000027202 */ /* 0x000fe20000000f00 */
[----:B------:R-:W-:Y:S02]  /*3fa0*/  IMAD.MOV.U32 R6, RZ, RZ, R3 ;  /* 0x000000ffff067224 */ /* 0x000fe400078e0003 */
[----:B------:R-:W-:-:S04]  /*3fb0*/  IMAD.MOV.U32 R3, RZ, RZ, 0x0 ;  /* 0x00000000ff037424 */ /* 0x000fc800078e00ff */
[----:B------:R-:W-:Y:S05]  /*3fc0*/  RET.REL.NODEC R2 `(_Z52calculateProbabilityDistribution_Float_processKernelPKdPdidd) ;  /* 0xffffffc0020c7950 */ /* 0x000fea0003c3ffff */
        .type           $_Z52calculateProbabilityDistribution_Float_processKernelPKdPdidd$__internal_accurate_pow,@function
        .size           $_Z52calculateProbabilityDistribution_Float_processKernelPKdPdidd$__internal_accurate_pow,(.L_x_95 - $_Z52calculateProbabilityDistribution_Float_processKernelPKdPdidd$__internal_accurate_pow)
$_Z52calculateProbabilityDistribution_Float_processKernelPKdPdidd$__internal_accurate_pow:
[----:B------:R-:W-:Y:S01]  /*3fd0*/  ISETP.GT.U32.AND P0, PT, R7, 0xfffff, PT ;  /* 0x000fffff0700780c */ /* 0x000fe20003f04070 */
[----:B------:R-:W-:Y:S01]  /*3fe0*/  IMAD.MOV.U32 R5, RZ, RZ, R7 ;  /* 0x000000ffff057224 */ /* 0x000fe200078e0007 */
[----:B------:R-:W-:Y:S01]  /*3ff0*/  MOV R20, 0x41ad3b5a ;  /* 0x41ad3b5a00147802 */ /* 0x000fe20000000f00 */
[----:B------:R-:W-:Y:S01]  /*4000*/  IMAD.MOV.U32 R14, RZ, RZ, RZ ;  /* 0x000000ffff0e7224 */ /* 0x000fe200078e00ff */
[----:B------:R-:W-:Y:S01]  /*4010*/  UMOV UR4, 0x7d2cafe2 ;  /* 0x7d2cafe200047882 */ /* 0x000fe20000000000 */
[----:B------:R-:W-:Y:S01]  /*4020*/  IMAD.MOV.U32 R21, RZ, RZ, 0x3ed0f5d2 ;  /* 0x3ed0f5d2ff157424 */ /* 0x000fe200078e00ff */
[----:B------:R-:W-:Y:S01]  /*4030*/  UMOV UR5, 0x3eb0f5ff ;  /* 0x3eb0f5ff00057882 */ /* 0x000fe20000000000 */
[----:B------:R-:W-:Y:S01]  /*4040*/  UMOV UR6, 0x3b39803f ;  /* 0x3b39803f00067882 */ /* 0x000fe20000000000 */
[----:B------:R-:W-:-:S05]  /*4050*/  UMOV UR7, 0x3c7abc9e ;  /* 0x3c7abc9e00077882 */ /* 0x000fca0000000000 */
[----:B------:R-:W-:-:S10]  /*4060*/  @!P0 DMUL R24, R6, 1.80143985094819840000e+16 ;  /* 0x4350000006188828 */ /* 0x000fd40000000000 */
[----:B------:R-:W-:Y:S01]  /*4070*/  @!P0 MOV R5, R25 ;  /* 0x0000001900058202 */ /* 0x000fe20000000f00 */
[----:B------:R-:W-:-:S03]  /*4080*/  @!P0 IMAD.MOV.U32 R6, RZ, RZ, R24 ;  /* 0x000000ffff068224 */ /* 0x000fc600078e0018 */
[----:B------:R-:W-:Y:S02]  /*4090*/  LOP3.LUT R5, R5, 0x800fffff, RZ, 0xc0, !PT ;  /* 0x800fffff05057812 */ /* 0x000fe400078ec0ff */
[----:B------:R-:W-:Y:S02]  /*40a0*/  MOV R12, R6 ;  /* 0x00000006000c7202 */ /* 0x000fe40000000f00 */
[----:B------:R-:W-:Y:S02]  /*40b0*/  LOP3.LUT R13, R5, 0x3ff00000, RZ, 0xfc, !PT ;  /* 0x3ff00000050d7812 */ /* 0x000fe400078efcff */
[----:B------:R-:W-:Y:S02]  /*40c0*/  SHF.R.U32.HI R6, RZ, 0x14, R7 ;  /* 0x00000014ff067819 */ /* 0x000fe40000011607 */
[----:B------:R-:W-:Y:S02]  /*40d0*/  ISETP.GE.U32.AND P1, PT, R13, 0x3ff6a09f, PT ;  /* 0x3ff6a09f0d00780c */ /* 0x000fe40003f26070 */
[----:B------:R-:W-:-:S04]  /*40e0*/  @!P0 LEA.HI R6, R25, 0xffffffca, RZ, 0xc ;  /* 0xffffffca19068811 */ /* 0x000fc800078f60ff */
[----:B------:R-:W-:-:S07]  /*40f0*/  IADD3 R7, PT, PT, R6, -0x3ff, RZ ;  /* 0xfffffc0106077810 */ /* 0x000fce0007ffe0ff */
[----:B------:R-:W-:Y:S02]  /*4100*/  @P1 VIADD R5, R13, 0xfff00000 ;  /* 0xfff000000d051836 */ /* 0x000fe40000000000 */
[----:B------:R-:W-:-:S03]  /*4110*/  @P1 VIADD R7, R6, 0xfffffc02 ;  /* 0xfffffc0206071836 */ /* 0x000fc60000000000 */
[----:B------:R-:W-:Y:S02]  /*4120*/  @P1 MOV R13, R5 ;  /* 0x00000005000d1202 */ /* 0x000fe40000000f00 */
[----:B------:R-:W-:Y:S01]  /*4130*/  LOP3.LUT R6, R7, 0x80000000, RZ, 0x3c, !PT ;  /* 0x8000000007067812 */ /* 0x000fe200078e3cff */
[----:B------:R-:W-:-:S03]  /*4140*/  HFMA2 R7, -RZ, RZ, 3.59375, 0 ;  /* 0x43300000ff077431 */ /* 0x000fc600000001ff */
        /* <DEDUP_REMOVED lines=8> */
[----:B------:R-:W-:-:S08]  /*41d0*/  DMUL R16, R10, R10 ;  /* 0x0000000a0a107228 */ /* 0x000fd00000000000 */
[----:B------:R-:W-:Y:S01]  /*41e0*/  DFMA R18, R16, UR4, R20 ;  /* 0x0000000410127c2b */ /* 0x000fe20008000014 */
[----:B------:R-:W-:Y:S01]  /*41f0*/  UMOV UR4, 0x75488a3f ;  /* 0x75488a3f00047882 */ /* 0x000fe20000000000 */
[----:B------:R-:W-:Y:S01]  /*4200*/  UMOV UR5, 0x3ef3b20a ;  /* 0x3ef3b20a00057882 */ /* 0x000fe20000000000 */
[----:B------:R-:W-:-:S05]  /*4210*/  DADD R20, R12, -R10 ;  /* 0x000000000c147229 */ /* 0x000fca000000080a */
[----:B------:R-:W-:Y:S01]  /*4220*/  DFMA R18, R16, R18, UR4 ;  /* 0x0000000410127e2b */ /* 0x000fe20008000012 */
[----:B------:R-:W-:Y:S01]  /*4230*/  UMOV UR4, 0xe4faecd5 ;  /* 0xe4faecd500047882 */ /* 0x000fe20000000000 */
[----:B------:R-:W-:Y:S01]  /*4240*/  UMOV UR5, 0x3f1745cd ;  /* 0x3f1745cd00057882 */ /* 0x000fe20000000000 */
[----:B------:R-:W-:Y:S02]  /*4250*/  DADD R26, R20, R20 ;  /* 0x00000000141a7229 */ /* 0x000fe40000000014 */
[----:B------:R-:W-:-:S03]  /*4260*/  DMUL R20, R10, R10 ;  /* 0x0000000a0a147228 */ /* 0x000fc60000000000 */
[----:B------:R-:W-:Y:S01]  /*4270*/  DFMA R18, R16, R18, UR4 ;  /* 0x0000000410127e2b */ /* 0x000fe20008000012 */
[----:B------:R-:W-:Y:S01]  /*4280*/  UMOV UR4, 0x258a578b ;  /* 0x258a578b00047882 */ /* 0x000fe20000000000 */
[----:B------:R-:W-:Y:S01]  /*4290*/  UMOV UR5, 0x3f3c71c7 ;  /* 0x3f3c71c700057882 */ /* 0x000fe20000000000 */
[----:B------:R-:W-:Y:S02]  /*42a0*/  DFMA R26, R12, -R10, R26 ;  /* 0x8000000a0c1a722b */ /* 0x000fe4000000001a */
[----:B------:R-:W-:-:S03]  /*42b0*/  DMUL R12, R10, R20 ;  /* 0x000000140a0c7228 */ /* 0x000fc60000000000 */
[----:B------:R-:W-:Y:S01]  /*42c0*/  DFMA R18, R16, R18, UR4 ;  /* 0x0000000410127e2b */ /* 0x000fe20008000012 */
[----:B------:R-:W-:Y:S01]  /*42d0*/  UMOV UR4, 0x9242b910 ;  /* 0x9242b91000047882 */ /* 0x000fe20000000000 */
[----:B------:R-:W-:Y:S01]  /*42e0*/  UMOV UR5, 0x3f624924 ;  /* 0x3f62492400057882 */ /* 0x000fe20000000000 */
[----:B------:R-:W-:Y:S02]  /*42f0*/  DMUL R14, R14, R26 ;  /* 0x0000001a0e0e7228 */ /* 0x000fe40000000000 */
[C---:B------:R-:W-:Y:S02]  /*4300*/  DFMA R30, R10.reuse, R20, -R12 ;  /* 0x000000140a1e722b */ /* 0x040fe4000000080c */
[----:B------:R-:W-:Y:S02]  /*4310*/  DFMA R26, R10, R10, -R20 ;  /* 0x0000000a0a1a722b */ /* 0x000fe40000000814 */
[----:B------:R-:W-:Y:S01]  /*4320*/  DFMA R18, R16, R18, UR4 ;  /* 0x0000000410127e2b */ /* 0x000fe20008000012 */
[----:B------:R-:W-:Y:S01]  /*4330*/  UMOV UR4, 0x99999dfb ;  /* 0x99999dfb00047882 */ /* 0x000fe20000000000 */
[----:B------:R-:W-:-:S02]  /*4340*/  UMOV UR5, 0x3f899999 ;  /* 0x3f89999900057882 */ /* 0x000fc40000000000 */
[----:B------:R-:W-:-:S04]  /*4350*/  DFMA R30, R14, R20, R30 ;  /* 0x000000140e1e722b */ /* 0x000fc8000000001e */
[----:B------:R-:W-:Y:S01]  /*4360*/  DFMA R22, R16, R18, UR4 ;  /* 0x0000000410167e2b */ /* 0x000fe20008000012 */
[----:B------:R-:W-:Y:S01]  /*4370*/  UMOV UR4, 0x55555555 ;  /* 0x5555555500047882 */ /* 0x000fe20000000000 */
[----:B------:R-:W-:-:S06]  /*4380*/  UMOV UR5, 0x3fb55555 ;  /* 0x3fb5555500057882 */ /* 0x000fcc0000000000 */
[----:B------:R-:W-:-:S08]  /*4390*/  DFMA R18, R16, R22, UR4 ;  /* 0x0000000410127e2b */ /* 0x000fd00008000016 */
[----:B------:R-:W-:Y:S01]  /*43a0*/  DADD R28, -R18, UR4 ;  /* 0x00000004121c7e29 */ /* 0x000fe20008000100 */
[----:B------:R-:W-:Y:S01]  /*43b0*/  UMOV UR4, 0xb9e7b0 ;  /* 0x00b9e7b000047882 */ /* 0x000fe20000000000 */
[----:B------:R-:W-:-:S06]  /*43c0*/  UMOV UR5, 0x3c46a4cb ;  /* 0x3c46a4cb00057882 */ /* 0x000fcc0000000000 */
[----:B------:R-:W-:Y:S01]  /*43d0*/  DFMA R22, R16, R22, R28 ;  /* 0x000000161016722b */ /* 0x000fe2000000001c */
[----:B------:R-:W-:Y:S01]  /*43e0*/  IADD3 R29, PT, PT, R15, 0x100000, RZ ;  /* 0x001000000f1d7810 */ /* 0x000fe20007ffe0ff */
[----:B------:R-:W-:-:S06]  /*43f0*/  IMAD.MOV.U32 R28, RZ, RZ, R14 ;  /* 0x000000ffff1c7224 */ /* 0x000fcc00078e000e */
[----:B------:R-:W-:Y:S01]  /*4400*/  DADD R22, R22, -UR4 ;  /* 0x8000000416167e29 */ /* 0x000fe20008000000 */
[----:B------:R-:W-:Y:S01]  /*4410*/  UMOV UR4, 0x80000000 ;  /* 0x8000000000047882 */ /* 0x000fe20000000000 */
[----:B------:R-:W-:Y:S01]  /*4420*/  DFMA R26, R10, R28, R26 ;  /* 0x0000001c0a1a722b */ /* 0x000fe2000000001a */
[----:B------:R-:W-:-:S05]  /*4430*/  UMOV UR5, 0x43300000 ;  /* 0x4330000000057882 */ /* 0x000fca0000000000 */
[----:B------:R-:W-:Y:S02]  /*4440*/  DADD R16, R18, R22 ;  /* 0x0000000012107229 */ /* 0x000fe40000000016 */
[----:B------:R-:W-:-:S06]  /*4450*/  DFMA R26, R10, R26, R30 ;  /* 0x0000001a0a1a722b */ /* 0x000fcc000000001e */
[----:B------:R-:W-:Y:S02]  /*4460*/  DMUL R20, R16, R12 ;  /* 0x0000000c10147228 */ /* 0x000fe40000000000 */
[----:B------:R-:W-:-:S06]  /*4470*/  DADD R18, R18, -R16 ;  /* 0x0000000012127229 */ /* 0x000fcc0000000810 */
[----:B------:R-:W-:Y:S02]  /*4480*/  DFMA R28, R16, R12, -R20 ;  /* 0x0000000c101c722b */ /* 0x000fe40000000814 */
[----:B------:R-:W-:-:S06]  /*4490*/  DADD R18, R22, R18 ;  /* 0x0000000016127229 */ /* 0x000fcc0000000012 */
[----:B------:R-:W-:-:S08]  /*44a0*/  DFMA R26, R16, R26, R28 ;  /* 0x0000001a101a722b */ /* 0x000fd0000000001c */
[----:B------:R-:W-:-:S08]  /*44b0*/  DFMA R18, R18, R12, R26 ;  /* 0x0000000c1212722b */ /* 0x000fd0000000001a */
[----:B------:R-:W-:-:S08]  /*44c0*/  DADD R16, R20, R18 ;  /* 0x0000000014107229 */ /* 0x000fd00000000012 */
[--C-:B------:R-:W-:Y:S02]  /*44d0*/  DADD R12, R10, R16.reuse ;  /* 0x000000000a0c7229 */ /* 0x100fe40000000010 */
[----:B------:R-:W-:-:S06]  /*44e0*/  DADD R20, R20, -R16 ;  /* 0x0000000014147229 */ /* 0x000fcc0000000810 */
[----:B------:R-:W-:Y:S02]  /*44f0*/  DADD R10, R10, -R12 ;  /* 0x000000000a0a7229 */ /* 0x000fe4000000080c */
[----:B------:R-:W-:-:S06]  /*4500*/  DADD R20, R18, R20 ;  /* 0x0000000012147229 */ /* 0x000fcc0000000014 */
[----:B------:R-:W-:-:S08]  /*4510*/  DADD R10, R16, R10 ;  /* 0x00000000100a7229 */ /* 0x000fd0000000000a */
[----:B------:R-:W-:-:S08]  /*4520*/  DADD R10, R20, R10 ;  /* 0x00000000140a7229 */ /* 0x000fd0000000000a */
[----:B------:R-:W-:Y:S02]  /*4530*/  DADD R10, R14, R10 ;  /* 0x000000000e0a7229 */ /* 0x000fe4000000000a */
[----:B------:R-:W-:Y:S01]  /*4540*/  DADD R14, R6, -UR4 ;  /* 0x80000004060e7e29 */ /* 0x000fe20008000000 */
[----:B------:R-:W-:Y:S01]  /*4550*/  UMOV UR4, 0xfefa39ef ;  /* 0xfefa39ef00047882 */ /* 0x000fe20000000000 */
[----:B------:R-:W-:-:S04]  /*4560*/  UMOV UR5, 0x3fe62e42 ;  /* 0x3fe62e4200057882 */ /* 0x000fc80000000000 */
[----:B------:R-:W-:-:S08]  /*4570*/  DADD R6, R12, R10 ;  /* 0x000000000c067229 */ /* 0x000fd0000000000a */
[--C-:B------:R-:W-:Y:S02]  /*4580*/  DFMA R16, R14, UR4, R6.reuse ;  /* 0x000000040e107c2b */ /* 0x100fe40008000006 */
[----:B------:R-:W-:-:S06]  /*4590*/  DADD R12, R12, -R6 ;  /* 0x000000000c0c7229 */ /* 0x000fcc0000000806 */
[----:B------:R-:W-:Y:S02]  /*45a0*/  DFMA R18, R14, -UR4, R16 ;  /* 0x800000040e127c2b */ /* 0x000fe40008000010 */
[----:B------:R-:W-:-:S06]  /*45b0*/  DADD R12, R10, R12 ;  /* 0x000000000a0c7229 */ /* 0x000fcc000000000c */
[----:B------:R-:W-:-:S08]  /*45c0*/  DADD R18, -R6, R18 ;  /* 0x0000000006127229 */ /* 0x000fd00000000112 */
[----:B------:R-:W-:-:S08]  /*45d0*/  DADD R12, R12, -R18 ;  /* 0x000000000c0c7229 */ /* 0x000fd00000000812 */
[----:B------:R-:W-:Y:S01]  /*45e0*/  DFMA R12, R14, UR6, R12 ;  /* 0x000000060e0c7c2b */ /* 0x000fe2000800000c */
[----:B------:R-:W-:Y:S01]  /*45f0*/  UMOV UR6, 0x9999999a ;  /* 0x9999999a00067882 */ /* 0x000fe20000000000 */
[----:B------:R-:W-:-:S06]  /*4600*/  UMOV UR7, 0x3fc99999 ;  /* 0x3fc9999900077882 */ /* 0x000fcc0000000000 */
[----:B------:R-:W-:-:S08]  /*4610*/  DADD R10, R16, R12 ;  /* 0x00000000100a7229 */ /* 0x000fd0000000000c */
[----:B------:R-:W-:Y:S02]  /*4620*/  DADD R16, R16, -R10 ;  /* 0x0000000010107229 */ /* 0x000fe4000000080a */
[----:B------:R-:W-:-:S06]  /*4630*/  DMUL R6, R10, -UR6 ;  /* 0x800000060a067c28 */ /* 0x000fcc0008000000 */
[----:B------:R-:W-:Y:S02]  /*4640*/  DADD R14, R12, R16 ;  /* 0x000000000c0e7229 */ /* 0x000fe40000000010 */
[----:B------:R-:W-:Y:S01]  /*4650*/  DFMA R10, R10, -UR6, -R6 ;  /* 0x800000060a0a7c2b */ /* 0x000fe20008000806 */
[----:B------:R-:W-:Y:S01]  /*4660*/  IMAD.MOV.U32 R12, RZ, RZ, 0x652b82fe ;  /* 0x652b82feff0c7424 */ /* 0x000fe200078e00ff */
[----:B------:R-:W-:-:S06]  /*4670*/  MOV R13, 0x3ff71547 ;  /* 0x3ff71547000d7802 */ /* 0x000fcc0000000f00 */
[----:B------:R-:W-:-:S08]  /*4680*/  DFMA R14, R14, -UR6, R10 ;  /* 0x800000060e0e7c2b */ /* 0x000fd0000800000a */
[----:B------:R-:W-:-:S08]  /*4690*/  DADD R10, R6, R14 ;  /* 0x00000000060a7229 */ /* 0x000fd0000000000e */
[----:B------:R-:W-:Y:S02]  /*46a0*/  DFMA R12, R10, R12, 6.75539944105574400000e+15 ;  /* 0x433800000a0c742b */ /* 0x000fe4000000000c */
[----:B------:R-:W-:Y:S01]  /*46b0*/  FSETP.GEU.AND P0, PT, |R11|, 4.1917929649353027344, PT ;  /* 0x4086232b0b00780b */ /* 0x000fe20003f0e200 */
[----:B------:R-:W-:-:S05]  /*46c0*/  DADD R6, R6, -R10 ;  /* 0x0000000006067229 */ /* 0x000fca000000080a */
[----:B------:R-:W-:-:S03]  /*46d0*/  DADD R16, R12, -6.75539944105574400000e+15 ;  /* 0xc33800000c107429 */ /* 0x000fc60000000000 */
[----:B------:R-:W-:-:S05]  /*46e0*/  DADD R14, R14, R6 ;  /* 0x000000000e0e7229 */ /* 0x000fca0000000006 */
        /* <DEDUP_REMOVED lines=42> */
[----:B------:R-:W-:Y:S01]  /*4990*/  FSEL R7, R7, RZ, P0 ;  /* 0x000000ff07077208 */ /* 0x000fe20000000000 */
[----:B------:R-:W-:Y:S06]  /*49a0*/  @P1 BRA `(.L_x_89) ;  /* 0x0000000000201947 */ /* 0x000fec0003800000 */
[----:B------:R-:W-:Y:S01]  /*49b0*/  LEA.HI R5, R12, R12, RZ, 0x1 ;  /* 0x0000000c0c057211 */ /* 0x000fe200078f08ff */
[----:B------:R-:W-:-:S03]  /*49c0*/  IMAD.MOV.U32 R6, RZ, RZ, R18 ;  /* 0x000000ffff067224 */ /* 0x000fc600078e0012 */
[----:B------:R-:W-:-:S04]  /*49d0*/  SHF.R.S32.HI R5, RZ, 0x1, R5 ;  /* 0x00000001ff057819 */ /* 0x000fc80000011405 */
[----:B------:R-:W-:Y:S01]  /*49e0*/  LEA R7, R5, R19, 0x14 ;  /* 0x0000001305077211 */ /* 0x000fe200078ea0ff */
[----:B------:R-:W-:-:S05]  /*49f0*/  IMAD.IADD R10, R12, 0x1, -R5 ;  /* 0x000000010c0a7824 */ /* 0x000fca00078e0a05 */
[----:B------:R-:W-:Y:S02]  /*4a00*/  LEA R11, R10, 0x3ff00000, 0x14 ;  /* 0x3ff000000a0b7811 */ /* 0x000fe400078ea0ff */
[----:B------:R-:W-:-:S06]  /*4a10*/  MOV R10, RZ ;  /* 0x000000ff000a7202 */ /* 0x000fcc0000000f00 */
[----:B------:R-:W-:-:S11]  /*4a20*/  DMUL R6, R6, R10 ;  /* 0x0000000a06067228 */ /* 0x000fd60000000000 */
.L_x_89:
[----:B------:R-:W-:Y:S02]  /*4a30*/  DFMA R10, R14, R6, R6 ;  /* 0x000000060e0a722b */ /* 0x000fe40000000006 */
[----:B------:R-:W-:-:S08]  /*4a40*/  DSETP.NEU.AND P0, PT, |R6|, +INF , PT ;  /* 0x7ff000000600742a */ /* 0x000fd00003f0d200 */
[----:B------:R-:W-:Y:S01]  /*4a50*/  FSEL R5, R6, R10, !P0 ;  /* 0x0000000a06057208 */ /* 0x000fe20004000000 */
[----:B------:R-:W-:Y:S01]  /*4a60*/  IMAD.MOV.U32 R6, RZ, RZ, R0 ;  /* 0x000000ffff067224 */ /* 0x000fe200078e0000 */
[----:B------:R-:W-:Y:S02]  /*4a70*/  FSEL R10, R7, R11, !P0 ;  /* 0x0000000b070a7208 */ /* 0x000fe40004000000 */
[----:B------:R-:W-:-:S04]  /*4a80*/  MOV R7, 0x0 ;  /* 0x0000000000077802 */ /* 0x000fc80000000f00 */
[----:B------:R-:W-:Y:S05]  /*4a90*/  RET.REL.NODEC R6 `(_Z52calculateProbabilityDistribution_Float_processKernelPKdPdidd) ;  /* 0xffffffb406587950 */ /* 0x000fea0003c3ffff */
.L_x_90:
        /* <DEDUP_REMOVED lines=14> */
.L_x_95:


//--------------------- .nv.shared.reserved.0     --------------------------
	.section	.nv.shared.reserved.0,"aw",@nobits
	.weak		__nv_reservedSMEM_offset_0_alias
	.size		__nv_reservedSMEM_offset_0_alias, 0, 64
	.other		__nv_reservedSMEM_offset_0_alias,@"STO_CUDA_RESERVED_SHARED STV_DEFAULT"
__nv_reservedSMEM_offset_0_alias:
	.zero		0
	.zero		64


//--------------------- .nv.constant0._Z36calculateEpsilon_Float_processKernelPdS_idddd --------------------------
	.section	.nv.constant0._Z36calculateEpsilon_Float_processKernelPdS_idddd,"a",@progbits
	.sectionflags	@""
	.align	4
.nv.constant0._Z36calculateEpsilon_Float_processKernelPdS_idddd:
	.zero		952


//--------------------- .nv.constant0._Z52calculateProbabilityDistribution_Float_processKernelPKdPdidd --------------------------
	.section	.nv.constant0._Z52calculateProbabilityDistribution_Float_processKernelPKdPdidd,"a",@progbits
	.sectionflags	@""
	.align	4
.nv.constant0._Z52calculateProbabilityDistribution_Float_processKernelPKdPdidd:
	.zero		936


//--------------------- SYMBOLS --------------------------

	.type		.nv.reservedSmem.offset0,@object
	.size		.nv.reservedSmem.offset0,0x4
